// auto-generated by cutlass_sweep.gemm — config: {"arch": "sm_90", "cluster_m": 2, "cluster_n": 2, "dtype": "e5m2", "stages": 5, "tile_k": 128, "tile_m": 256, "tile_n": 128}
#include "cutlass/cutlass.h"
#include "cutlass/gemm/collective/collective_builder.hpp"
#include "cutlass/gemm/device/gemm_universal_adapter.h"
#include "cutlass/gemm/kernel/gemm_universal.hpp"
#include "cutlass/epilogue/collective/collective_builder.hpp"

using ElemA = cutlass::float_e5m2_t;
using ElemB = cutlass::float_e5m2_t;
using ElemCD = cutlass::float_e5m2_t;
using Acc  = float;
using TileShape    = cute::Shape<cute::_256, cute::_128, cute::_128>;
using ClusterShape = cute::Shape<cute::_2, cute::_2, cute::_1>;

using CollectiveEpilogue = typename cutlass::epilogue::collective::CollectiveBuilder<
    cutlass::arch::Sm90, cutlass::arch::OpClassTensorOp,
    TileShape, ClusterShape,
    cutlass::epilogue::collective::EpilogueTileAuto,
    Acc, Acc,
    ElemCD, cutlass::layout::RowMajor, 128 / cutlass::sizeof_bits<ElemCD>::value,
    ElemCD, cutlass::layout::RowMajor, 128 / cutlass::sizeof_bits<ElemCD>::value,
    cutlass::epilogue::collective::EpilogueScheduleAuto
  >::CollectiveOp;

using CollectiveMainloop = typename cutlass::gemm::collective::CollectiveBuilder<
    cutlass::arch::Sm90, cutlass::arch::OpClassTensorOp,
    ElemA, cutlass::layout::RowMajor, 128 / cutlass::sizeof_bits<ElemA>::value,
    ElemB, cutlass::layout::ColumnMajor, 128 / cutlass::sizeof_bits<ElemB>::value,
    Acc,
    TileShape, ClusterShape,
    cutlass::gemm::collective::StageCount<5>,
    cutlass::gemm::collective::KernelScheduleAuto
  >::CollectiveOp;

using GemmKernel = cutlass::gemm::kernel::GemmUniversal<
    cute::Shape<int,int,int,int>,
    CollectiveMainloop,
    CollectiveEpilogue
>;
using Gemm = cutlass::gemm::device::GemmUniversalAdapter<GemmKernel>;

// Force the device kernel symbol into the cubin without needing a host main.
auto* _anchor = &cutlass::device_kernel<GemmKernel>;


// ===== COMPILED SASS (sm_90a) =====

	.target	sm_90a

	.elftype	@"ET_EXEC"


//--------------------- .note.nv.tkinfo           --------------------------
	.section	.note.nv.tkinfo,"",@"SHT_NOTE"
	.sectionflags	@"SHF_NOTE_NV_TKINFO"
	.tkinfo
        /*0018*/ 	.word	0x00000002
        /*0030*/ 	.string	""
        /*0030*/ 	.string	"ptxas"
        /*0030*/ 	.string	"Cuda compilation tools, release 13.0, V13.0.88"
        /*0030*/ 	.string	"Build cuda_13.0.r13.0/compiler.36424714_0"
        /*0030*/ 	.string	"-arch sm_90a -m 64 "



//--------------------- .note.nv.cuinfo           --------------------------
	.section	.note.nv.cuinfo,"",@"SHT_NOTE"
	.sectionflags	@"SHF_NOTE_NV_CUINFO"
        /*0018*/ 	.short	0x0002
        /*001a*/ 	.short	0x005a
        /*001c*/ 	.short	0x0082
	.zero		2


//--------------------- .nv.info                  --------------------------
	.section	.nv.info,"",@"SHT_CUDA_INFO"
	.align	4


	//----- nvinfo : EIATTR_REGCOUNT
	.align		4
        /*0000*/ 	.byte	0x04, 0x2f
        /*0002*/ 	.short	(.L_12 - .L_11)
	.align		4
.L_11:
        /*0004*/ 	.word	index@(_ZN7cutlass13device_kernelINS_4gemm6kernel13GemmUniversalIN4cute5tupleIJiiiiEEENS1_10collective13CollectiveMmaINS1_37MainloopSm90TmaGmmaWarpSpecializedFP8ILi5ENS5_IJNS4_1CILi2EEESB_NSA_ILi1EEEEEENS1_35KernelTmaWarpSpecializedCooperativeEEENS5_IJNSA_ILi256EEENSA_ILi128EEESH_EEENS_12float_e5m2_tENS5_IJlSC_lEEESJ_SK_NS4_8TiledMMAINS4_8MMA_AtomIJNS4_4SM904GMMA31MMA_64x128x32_F32E5M2E5M2_SS_TNILNSO_7ScaleInE1ELSQ_1EEEEEENS4_6LayoutINS5_IJSB_SC_SC_EEENS5_IJSC_NSA_ILi0EEESV_EEEEENS5_IJNS4_10UnderscoreESY_SY_EEEEENS4_23SM90_TMA_LOAD_MULTICASTENS4_14ComposedLayoutINS4_7SwizzleILi3ELi4ELi3EEENS4_18smem_ptr_flag_bitsILi8EEENST_INS5_IJNSA_ILi8EEESH_EEENS5_IJSH_SC_EEEEEEEvNS4_8identityES11_S1B_vS1C_EENS_8epilogue10collective6detail29Sm90TmaWarpSpecializedAdapterINS1F_15DefaultEpilogueISJ_SK_SK_NS1E_6thread17LinearCombinationISJ_Li1EffLNS1J_9ScaleType4KindE0ELNS_15FloatRoundStyleE2ESJ_EENS1_15EpilogueDefaultEEEEEvvEEEEvNT_6ParamsE)
        /*0008*/ 	.word	0x000000a8


	//----- nvinfo : EIATTR_FRAME_SIZE
	.align		4
.L_12:
        /*000c*/ 	.byte	0x04, 0x11
        /*000e*/ 	.short	(.L_14 - .L_13)
	.align		4
.L_13:
        /*0010*/ 	.word	index@(_ZN7cutlass13device_kernelINS_4gemm6kernel13GemmUniversalIN4cute5tupleIJiiiiEEENS1_10collective13CollectiveMmaINS1_37MainloopSm90TmaGmmaWarpSpecializedFP8ILi5ENS5_IJNS4_1CILi2EEESB_NSA_ILi1EEEEEENS1_35KernelTmaWarpSpecializedCooperativeEEENS5_IJNSA_ILi256EEENSA_ILi128EEESH_EEENS_12float_e5m2_tENS5_IJlSC_lEEESJ_SK_NS4_8TiledMMAINS4_8MMA_AtomIJNS4_4SM904GMMA31MMA_64x128x32_F32E5M2E5M2_SS_TNILNSO_7ScaleInE1ELSQ_1EEEEEENS4_6LayoutINS5_IJSB_SC_SC_EEENS5_IJSC_NSA_ILi0EEESV_EEEEENS5_IJNS4_10UnderscoreESY_SY_EEEEENS4_23SM90_TMA_LOAD_MULTICASTENS4_14ComposedLayoutINS4_7SwizzleILi3ELi4ELi3EEENS4_18smem_ptr_flag_bitsILi8EEENST_INS5_IJNSA_ILi8EEESH_EEENS5_IJSH_SC_EEEEEEEvNS4_8identityES11_S1B_vS1C_EENS_8epilogue10collective6detail29Sm90TmaWarpSpecializedAdapterINS1F_15DefaultEpilogueISJ_SK_SK_NS1E_6thread17LinearCombinationISJ_Li1EffLNS1J_9ScaleType4KindE0ELNS_15FloatRoundStyleE2ESJ_EENS1_15EpilogueDefaultEEEEEvvEEEEvNT_6ParamsE)
        /*0014*/ 	.word	0x000000f8


	//----- nvinfo : EIATTR_MIN_STACK_SIZE
	.align		4
.L_14:
        /*0018*/ 	.byte	0x04, 0x12
        /*001a*/ 	.short	(.L_16 - .L_15)
	.align		4
.L_15:
        /*001c*/ 	.word	index@(_ZN7cutlass13device_kernelINS_4gemm6kernel13GemmUniversalIN4cute5tupleIJiiiiEEENS1_10collective13CollectiveMmaINS1_37MainloopSm90TmaGmmaWarpSpecializedFP8ILi5ENS5_IJNS4_1CILi2EEESB_NSA_ILi1EEEEEENS1_35KernelTmaWarpSpecializedCooperativeEEENS5_IJNSA_ILi256EEENSA_ILi128EEESH_EEENS_12float_e5m2_tENS5_IJlSC_lEEESJ_SK_NS4_8TiledMMAINS4_8MMA_AtomIJNS4_4SM904GMMA31MMA_64x128x32_F32E5M2E5M2_SS_TNILNSO_7ScaleInE1ELSQ_1EEEEEENS4_6LayoutINS5_IJSB_SC_SC_EEENS5_IJSC_NSA_ILi0EEESV_EEEEENS5_IJNS4_10UnderscoreESY_SY_EEEEENS4_23SM90_TMA_LOAD_MULTICASTENS4_14ComposedLayoutINS4_7SwizzleILi3ELi4ELi3EEENS4_18smem_ptr_flag_bitsILi8EEENST_INS5_IJNSA_ILi8EEESH_EEENS5_IJSH_SC_EEEEEEEvNS4_8identityES11_S1B_vS1C_EENS_8epilogue10collective6detail29Sm90TmaWarpSpecializedAdapterINS1F_15DefaultEpilogueISJ_SK_SK_NS1E_6thread17LinearCombinationISJ_Li1EffLNS1J_9ScaleType4KindE0ELNS_15FloatRoundStyleE2ESJ_EENS1_15EpilogueDefaultEEEEEvvEEEEvNT_6ParamsE)
        /*0020*/ 	.word	0x000000f8
.L_16:


//--------------------- .nv.compat                --------------------------
	.section	.nv.compat,"",@"SHT_CUDA_COMPAT_INFO"
	.align	4
        /*0000*/ 	.byte	0x02, 0x09, 0x01, 0x00, 0x02, 0x02, 0x04, 0x00, 0x02, 0x05, 0x05, 0x00, 0x03, 0x07, 0x01, 0x01
        /*0010*/ 	.byte	0x02, 0x03, 0x01, 0x00, 0x02, 0x06, 0x01, 0x00, 0x04, 0x0b, 0x08, 0x00, 0x00, 0x00, 0x00, 0x00
        /*0020*/ 	.byte	0x00, 0x00, 0x00, 0x00


//--------------------- .nv.info._ZN7cutlass13device_kernelINS_4gemm6kernel13GemmUniversalIN4cute5tupleIJiiiiEEENS1_10collective13CollectiveMmaINS1_37MainloopSm90TmaGmmaWarpSpecializedFP8ILi5ENS5_IJNS4_1CILi2EEESB_NSA_ILi1EEEEEENS1_35KernelTmaWarpSpecializedCooperativeEEENS5_IJNSA_ILi256EEENSA_ILi128EEESH_EEENS_12float_e5m2_tENS5_IJlSC_lEEESJ_SK_NS4_8TiledMMAINS4_8MMA_AtomIJNS4_4SM904GMMA31MMA_64x128x32_F32E5M2E5M2_SS_TNILNSO_7ScaleInE1ELSQ_1EEEEEENS4_6LayoutINS5_IJSB_SC_SC_EEENS5_IJSC_NSA_ILi0EEESV_EEEEENS5_IJNS4_10UnderscoreESY_SY_EEEEENS4_23SM90_TMA_LOAD_MULTICASTENS4_14ComposedLayoutINS4_7SwizzleILi3ELi4ELi3EEENS4_18smem_ptr_flag_bitsILi8EEENST_INS5_IJNSA_ILi8EEESH_EEENS5_IJSH_SC_EEEEEEEvNS4_8identityES11_S1B_vS1C_EENS_8epilogue10collective6detail29Sm90TmaWarpSpecializedAdapterINS1F_15DefaultEpilogueISJ_SK_SK_NS1E_6thread17LinearCombinationISJ_Li1EffLNS1J_9ScaleType4KindE0ELNS_15FloatRoundStyleE2ESJ_EENS1_15EpilogueDefaultEEEEEvvEEEEvNT_6ParamsE --------------------------
	.section	.nv.info._ZN7cutlass13device_kernelINS_4gemm6kernel13GemmUniversalIN4cute5tupleIJiiiiEEENS1_10collective13CollectiveMmaINS1_37MainloopSm90TmaGmmaWarpSpecializedFP8ILi5ENS5_IJNS4_1CILi2EEESB_NSA_ILi1EEEEEENS1_35KernelTmaWarpSpecializedCooperativeEEENS5_IJNSA_ILi256EEENSA_ILi128EEESH_EEENS_12float_e5m2_tENS5_IJlSC_lEEESJ_SK_NS4_8TiledMMAINS4_8MMA_AtomIJNS4_4SM904GMMA31MMA_64x128x32_F32E5M2E5M2_SS_TNILNSO_7ScaleInE1ELSQ_1EEEEEENS4_6LayoutINS5_IJSB_SC_SC_EEENS5_IJSC_NSA_ILi0EEESV_EEEEENS5_IJNS4_10UnderscoreESY_SY_EEEEENS4_23SM90_TMA_LOAD_MULTICASTENS4_14ComposedLayoutINS4_7SwizzleILi3ELi4ELi3EEENS4_18smem_ptr_flag_bitsILi8EEENST_INS5_IJNSA_ILi8EEESH_EEENS5_IJSH_SC_EEEEEEEvNS4_8identityES11_S1B_vS1C_EENS_8epilogue10collective6detail29Sm90TmaWarpSpecializedAdapterINS1F_15DefaultEpilogueISJ_SK_SK_NS1E_6thread17LinearCombinationISJ_Li1EffLNS1J_9ScaleType4KindE0ELNS_15FloatRoundStyleE2ESJ_EENS1_15EpilogueDefaultEEEEEvvEEEEvNT_6ParamsE,"",@"SHT_CUDA_INFO"
	.sectionflags	@""
	.align	4


	//----- nvinfo : EIATTR_CUDA_API_VERSION
	.align		4
        /*0000*/ 	.byte	0x04, 0x37
        /*0002*/ 	.short	(.L_18 - .L_17)
.L_17:
        /*0004*/ 	.word	0x00000082


	//----- nvinfo : EIATTR_KPARAM_INFO
	.align		4
.L_18:
        /*0008*/ 	.byte	0x04, 0x17
        /*000a*/ 	.short	(.L_20 - .L_19)
.L_19:
        /*000c*/ 	.word	0x00000000
        /*0010*/ 	.short	0x0000
        /*0012*/ 	.short	0x0070
        /*0014*/ 	.byte	0x00, 0xf0, 0x01, 0x10


	//----- nvinfo : EIATTR_SPARSE_MMA_MASK
	.align		4
.L_20:
        /*0018*/ 	.byte	0x03, 0x50
        /*001a*/ 	.short	0x0000


	//----- nvinfo : EIATTR_MAXREG_COUNT
	.align		4
        /*001c*/ 	.byte	0x03, 0x1b
        /*001e*/ 	.short	0x00a8


	//----- nvinfo : EIATTR_NUM_BARRIERS
	.align		4
        /*0020*/ 	.byte	0x02, 0x4c
        /*0022*/ 	.byte	0x01
	.zero		1


	//----- nvinfo : EIATTR_ANNOTATIONS
	.align		4
        /*0024*/ 	.byte	0x04, 0x55
        /*0026*/ 	.short	(.L_22 - .L_21)


	//   ....[0]....
.L_21:
        /*0028*/ 	.word	0x00000001
        /*002c*/ 	.byte	0x30, 0x07, 0x00, 0x00, 0x01, 0x00, 0x00, 0x00, 0x20, 0x08, 0x00, 0x00, 0x01, 0x00, 0x00, 0x00
        /* <DEDUP_REMOVED lines=192> */
        /*0c3c*/ 	.byte	0xe0, 0x08, 0x01, 0x00


	//----- nvinfo : EIATTR_MERCURY_ISA_VERSION
	.align		4
.L_22:
        /*0c40*/ 	.byte	0x03, 0x5f
        /*0c42*/ 	.short	0x0101


	//----- nvinfo : EIATTR_INT_WARP_WIDE_INSTR_OFFSETS
	.align		4
        /*0c44*/ 	.byte	0x04, 0x31
        /*0c46*/ 	.short	(.L_24 - .L_23)


	//   ....[0]....
.L_23:
        /*0c48*/ 	.word	0x00000570


	//   ....[1]....
        /*0c4c*/ 	.word	0x00000590


	//   ....[2]....
        /*0c50*/ 	.word	0x00000700


	//----- nvinfo : EIATTR_COOP_GROUP_MASK_REGIDS
	.align		4
.L_24:
        /*0c54*/ 	.byte	0x04, 0x29
        /*0c56*/ 	.short	(.L_26 - .L_25)


	//   ....[0]....
.L_25:
        /*0c58*/ 	.word	0xffffffff


	//   ....[1]....
        /*0c5c*/ 	.word	0xffffffff


	//   ....[2]....
        /*0c60*/ 	.word	0xffffffff


	//   ....[3]....
        /*0c64*/ 	.word	0xffffffff


	//   ....[4]....
        /*0c68*/ 	.word	0xffffffff


	//   ....[5]....
        /*0c6c*/ 	.word	0xffffffff


	//----- nvinfo : EIATTR_COOP_GROUP_INSTR_OFFSETS
	.align		4
.L_26:
        /*0c70*/ 	.byte	0x04, 0x28
        /*0c72*/ 	.short	(.L_28 - .L_27)


	//   ....[0]....
.L_27:
        /*0c74*/ 	.word	0x00000070


	//   ....[1]....
        /*0c78*/ 	.word	0x00000080


	//   ....[2]....
        /*0c7c*/ 	.word	0x000001a0


	//   ....[3]....
        /*0c80*/ 	.word	0x000003e0


	//   ....[4]....
        /*0c84*/ 	.word	0x00000860


	//   ....[5]....
        /*0c88*/ 	.word	0x000015e0


	//----- nvinfo : EIATTR_REG_RECONFIG
	.align		4
.L_28:
        /*0c8c*/ 	.byte	0x01, 0x54
	.zero		2


	//----- nvinfo : EIATTR_MBARRIER_INSTR_OFFSETS
	.align		4
        /*0c90*/ 	.byte	0x04, 0x39
        /*0c92*/ 	.short	(.L_30 - .L_29)


	//   ....[0]....
.L_29:
        /*0c94*/ 	.word	0x00000320
        /*0c98*/ 	.word	0x000000ff
        /*0c9c*/ 	.word	0x00000000
        /*0ca0*/ 	.short	0x0100
        /*0ca2*/ 	.byte	0x09
	.zero		1


	//   ....[1]....
        /*0ca4*/ 	.word	0x00000330
        /*0ca8*/ 	.word	0x000000ff
        /*0cac*/ 	.word	0x00000028
        /*0cb0*/ 	.short	0x0100
        /*0cb2*/ 	.byte	0x09
	.zero		1


	//   ....[2]....
        /*0cb4*/ 	.word	0x00000340
        /*0cb8*/ 	.word	0x000000ff
        /*0cbc*/ 	.word	0x00000008
        /*0cc0*/ 	.short	0x0100
        /*0cc2*/ 	.byte	0x09
	.zero		1


	//   ....[3]....
        /*0cc4*/ 	.word	0x00000350
        /*0cc8*/ 	.word	0x000000ff
        /*0ccc*/ 	.word	0x00000030
        /*0cd0*/ 	.short	0x0100
        /*0cd2*/ 	.byte	0x09
	.zero		1


	//   ....[4]....
        /*0cd4*/ 	.word	0x00000360
        /*0cd8*/ 	.word	0x000000ff
        /*0cdc*/ 	.word	0x00000010
        /*0ce0*/ 	.short	0x0100
        /*0ce2*/ 	.byte	0x09
	.zero		1


	//   ....[5]....
        /*0ce4*/ 	.word	0x00000370
        /*0ce8*/ 	.word	0x000000ff
        /*0cec*/ 	.word	0x00000038
        /*0cf0*/ 	.short	0x0100
        /*0cf2*/ 	.byte	0x09
	.zero		1


	//   ....[6]....
        /*0cf4*/ 	.word	0x00000380
        /*0cf8*/ 	.word	0x000000ff
        /*0cfc*/ 	.word	0x00000018
        /*0d00*/ 	.short	0x0100
        /*0d02*/ 	.byte	0x09
	.zero		1


	//   ....[7]....
        /*0d04*/ 	.word	0x00000390
        /*0d08*/ 	.word	0x000000ff
        /*0d0c*/ 	.word	0x00000040
        /*0d10*/ 	.short	0x0100
        /*0d12*/ 	.byte	0x09
	.zero		1


	//   ....[8]....
        /*0d14*/ 	.word	0x000003a0
        /*0d18*/ 	.word	0x000000ff
        /*0d1c*/ 	.word	0x00000020
        /*0d20*/ 	.short	0x0100
        /*0d22*/ 	.byte	0x09
	.zero		1


	//   ....[9]....
        /*0d24*/ 	.word	0x000003b0
        /*0d28*/ 	.word	0x000000ff
        /*0d2c*/ 	.word	0x00000048
        /*0d30*/ 	.short	0x0100
        /*0d32*/ 	.byte	0x09
	.zero		1


	//   ....[10]....
        /*0d34*/ 	.word	0x00000790
        /*0d38*/ 	.word	0x000000ff
        /*0d3c*/ 	.word	0x00000060
        /*0d40*/ 	.short	0x0100
        /*0d42*/ 	.byte	0x06
	.zero		1


	//   ....[11]....
        /*0d44*/ 	.word	0x00000800
        /*0d48*/ 	.word	0x000000ff
        /*0d4c*/ 	.word	0x00000068
        /*0d50*/ 	.short	0x0100
        /*0d52*/ 	.byte	0x06
	.zero		1


	//   ....[12]....
        /*0d54*/ 	.word	0x00001de0
        /*0d58*/ 	.word	0x000000ff
        /*0d5c*/ 	.word	0x00000000
        /*0d60*/ 	.short	0x010a
        /*0d62*/ 	.byte	0x06
	.zero		1


	//   ....[13]....
        /*0d64*/ 	.word	0x00001e20
        /*0d68*/ 	.word	0x000000ff
        /*0d6c*/ 	.word	0x00000000
        /*0d70*/ 	.short	0x010a
        /*0d72*/ 	.byte	0x06
	.zero		1


	//   ....[14]....
        /*0d74*/ 	.word	0x00003190
        /*0d78*/ 	.word	0x000000ff
        /*0d7c*/ 	.word	0x00000000
        /*0d80*/ 	.short	0x010a
        /*0d82*/ 	.byte	0x10
	.zero		1


	//   ....[15]....
        /*0d84*/ 	.word	0x000031d0
        /*0d88*/ 	.word	0x000000ff
        /*0d8c*/ 	.word	0x00000000
        /*0d90*/ 	.short	0x010a
        /*0d92*/ 	.byte	0x10
	.zero		1


	//   ....[16]....
        /*0d94*/ 	.word	0x000043a0
        /*0d98*/ 	.word	0x000000e5
        /*0d9c*/ 	.word	0x00000000
        /*0da0*/ 	.short	0x0101
        /*0da2*/ 	.byte	0x3f
	.zero		1


	//   ....[17]....
        /*0da4*/ 	.word	0x000055c0
        /*0da8*/ 	.word	0x00000018
        /*0dac*/ 	.word	0x00000000
        /*0db0*/ 	.short	0x0101
        /*0db2*/ 	.byte	0x3f
	.zero		1


	//   ....[18]....
        /*0db4*/ 	.word	0x0000fa30
        /*0db8*/ 	.word	0x0000000b
        /*0dbc*/ 	.word	0x00000028
        /*0dc0*/ 	.short	0x010a
        /*0dc2*/ 	.byte	0x3f
	.zero		1


	//   ....[19]....
        /*0dc4*/ 	.word	0x0000fe20
        /*0dc8*/ 	.word	0x00000004
        /*0dcc*/ 	.word	0x00000068
        /*0dd0*/ 	.short	0x0101
        /*0dd2*/ 	.byte	0x3f
	.zero		1


	//   ....[20]....
        /*0dd4*/ 	.word	0x000105a0
        /*0dd8*/ 	.word	0x00000007
        /*0ddc*/ 	.word	0x00000000
        /*0de0*/ 	.short	0x010a
        /*0de2*/ 	.byte	0x3f
	.zero		1


	//   ....[21]....
        /*0de4*/ 	.word	0x00010620
        /*0de8*/ 	.word	0x00000009
        /*0dec*/ 	.word	0x00000000
        /*0df0*/ 	.short	0x010a
        /*0df2*/ 	.byte	0x3f
	.zero		1


	//   ....[22]....
        /*0df4*/ 	.word	0x000106b0
        /*0df8*/ 	.word	0x00000006
        /*0dfc*/ 	.word	0x00000000
        /*0e00*/ 	.short	0x010a
        /*0e02*/ 	.byte	0x3f
	.zero		1


	//   ....[23]....
        /*0e04*/ 	.word	0x00010740
        /*0e08*/ 	.word	0x00000009
        /*0e0c*/ 	.word	0x00000000
        /*0e10*/ 	.short	0x010a
        /*0e12*/ 	.byte	0x3f
	.zero		1


	//   ....[24]....
        /*0e14*/ 	.word	0x000107d0
        /*0e18*/ 	.word	0x00000003
        /*0e1c*/ 	.word	0x00000000
        /*0e20*/ 	.short	0x010a
        /*0e22*/ 	.byte	0x3f
	.zero		1


	//   ....[25]....
        /*0e24*/ 	.word	0x00010840
        /*0e28*/ 	.word	0x00000003
        /*0e2c*/ 	.word	0x00000000
        /*0e30*/ 	.short	0x010a
        /*0e32*/ 	.byte	0x3f
	.zero		1


	//   ....[26]....
        /*0e34*/ 	.word	0x000108b0
        /*0e38*/ 	.word	0x00000000
        /*0e3c*/ 	.word	0x00000000
        /*0e40*/ 	.short	0x010a
        /*0e42*/ 	.byte	0x3f
	.zero		1


	//   ....[27]....
        /*0e44*/ 	.word	0x00010990
        /*0e48*/ 	.word	0x0000000b
        /*0e4c*/ 	.word	0x00000028
        /*0e50*/ 	.short	0x010a
        /*0e52*/ 	.byte	0x3f
	.zero		1


	//   ....[28]....
        /*0e54*/ 	.word	0x00010a60
        /*0e58*/ 	.word	0x00000007
        /*0e5c*/ 	.word	0x00000000
        /*0e60*/ 	.short	0x010a
        /*0e62*/ 	.byte	0x3f
	.zero		1


	//   ....[29]....
        /*0e64*/ 	.word	0x00010ab0
        /*0e68*/ 	.word	0x00000009
        /*0e6c*/ 	.word	0x00000000
        /*0e70*/ 	.short	0x010a
        /*0e72*/ 	.byte	0x3f
	.zero		1


	//   ....[30]....
        /*0e74*/ 	.word	0x00010b00
        /*0e78*/ 	.word	0x00000006
        /*0e7c*/ 	.word	0x00000000
        /*0e80*/ 	.short	0x010a
        /*0e82*/ 	.byte	0x3f
	.zero		1


	//   ....[31]....
        /*0e84*/ 	.word	0x00010b50
        /*0e88*/ 	.word	0x00000009
        /*0e8c*/ 	.word	0x00000000
        /*0e90*/ 	.short	0x010a
        /*0e92*/ 	.byte	0x3f
	.zero		1


	//----- nvinfo : EIATTR_NUM_MBARRIERS
	.align		4
.L_30:
        /*0e94*/ 	.byte	0x03, 0x38
        /*0e96*/ 	.short	0x000c


	//----- nvinfo : EIATTR_EXIT_INSTR_OFFSETS
	.align		4
        /*0e98*/ 	.byte	0x04, 0x1c
        /*0e9a*/ 	.short	(.L_32 - .L_31)


	//   ....[0]....
.L_31:
        /*0e9c*/ 	.word	0x000009f0


	//   ....[1]....
        /*0ea0*/ 	.word	0x00001280


	//   ....[2]....
        /*0ea4*/ 	.word	0x0000f040


	//   ....[3]....
        /*0ea8*/ 	.word	0x0000f5d0


	//   ....[4]....
        /*0eac*/ 	.word	0x00010820


	//----- nvinfo : EIATTR_MAX_THREADS
	.align		4
.L_32:
        /*0eb0*/ 	.byte	0x04, 0x05
        /*0eb2*/ 	.short	(.L_34 - .L_33)
.L_33:
        /*0eb4*/ 	.word	0x00000180
        /*0eb8*/ 	.word	0x00000001
        /*0ebc*/ 	.word	0x00000001


	//----- nvinfo : EIATTR_CRS_STACK_SIZE
	.align		4
.L_34:
        /*0ec0*/ 	.byte	0x04, 0x1e
        /*0ec2*/ 	.short	(.L_36 - .L_35)
.L_35:
        /*0ec4*/ 	.word	0x00000000


	//----- nvinfo : EIATTR_CBANK_PARAM_SIZE
	.align		4
.L_36:
        /*0ec8*/ 	.byte	0x03, 0x19
        /*0eca*/ 	.short	0x0470


	//----- nvinfo : EIATTR_PARAM_CBANK
	.align		4
        /*0ecc*/ 	.byte	0x04, 0x0a
        /*0ece*/ 	.short	(.L_38 - .L_37)
	.align		4
.L_37:
        /*0ed0*/ 	.word	index@(.nv.constant0._ZN7cutlass13device_kernelINS_4gemm6kernel13GemmUniversalIN4cute5tupleIJiiiiEEENS1_10collective13CollectiveMmaINS1_37MainloopSm90TmaGmmaWarpSpecializedFP8ILi5ENS5_IJNS4_1CILi2EEESB_NSA_ILi1EEEEEENS1_35KernelTmaWarpSpecializedCooperativeEEENS5_IJNSA_ILi256EEENSA_ILi128EEESH_EEENS_12float_e5m2_tENS5_IJlSC_lEEESJ_SK_NS4_8TiledMMAINS4_8MMA_AtomIJNS4_4SM904GMMA31MMA_64x128x32_F32E5M2E5M2_SS_TNILNSO_7ScaleInE1ELSQ_1EEEEEENS4_6LayoutINS5_IJSB_SC_SC_EEENS5_IJSC_NSA_ILi0EEESV_EEEEENS5_IJNS4_10UnderscoreESY_SY_EEEEENS4_23SM90_TMA_LOAD_MULTICASTENS4_14ComposedLayoutINS4_7SwizzleILi3ELi4ELi3EEENS4_18smem_ptr_flag_bitsILi8EEENST_INS5_IJNSA_ILi8EEESH_EEENS5_IJSH_SC_EEEEEEEvNS4_8identityES11_S1B_vS1C_EENS_8epilogue10collective6detail29Sm90TmaWarpSpecializedAdapterINS1F_15DefaultEpilogueISJ_SK_SK_NS1E_6thread17LinearCombinationISJ_Li1EffLNS1J_9ScaleType4KindE0ELNS_15FloatRoundStyleE2ESJ_EENS1_15EpilogueDefaultEEEEEvvEEEEvNT_6ParamsE)
        /*0ed4*/ 	.short	0x0210
        /*0ed6*/ 	.short	0x0470


	//----- nvinfo : EIATTR_SW_WAR
	.align		4
.L_38:
        /*0ed8*/ 	.byte	0x04, 0x36
        /*0eda*/ 	.short	(.L_40 - .L_39)
.L_39:
        /*0edc*/ 	.word	0x00000008
.L_40:


//--------------------- .nv.callgraph             --------------------------
	.section	.nv.callgraph,"",@"SHT_CUDA_CALLGRAPH"
	.align	4
	.sectionentsize	8
	.align		4
        /*0000*/ 	.word	0x00000000
	.align		4
        /*0004*/ 	.word	0xffffffff
	.align		4
        /*0008*/ 	.word	0x00000000
	.align		4
        /*000c*/ 	.word	0xfffffffe
	.align		4
        /*0010*/ 	.word	0x00000000
	.align		4
        /*0014*/ 	.word	0xfffffffd
	.align		4
        /*0018*/ 	.word	0x00000000
	.align		4
        /*001c*/ 	.word	0xfffffffc


//--------------------- .nv.constant4             --------------------------
	.section	.nv.constant4,"a",@progbits
	.align	8
	.align		8
.nv.constant4:
        /*0000*/ 	.dword	_ZN39_INTERNAL_0e3ba864_4_k_cu_21ef2e36_58244cuda3std3__45__cpo5beginE
	.align		8
        /*0008*/ 	.dword	_ZN39_INTERNAL_0e3ba864_4_k_cu_21ef2e36_58244cuda3std3__45__cpo3endE
	.align		8
        /*0010*/ 	.dword	_ZN39_INTERNAL_0e3ba864_4_k_cu_21ef2e36_58244cuda3std3__45__cpo6cbeginE
	.align		8
        /*0018*/ 	.dword	_ZN39_INTERNAL_0e3ba864_4_k_cu_21ef2e36_58244cuda3std3__45__cpo4cendE
	.align		8
        /*0020*/ 	.dword	_ZN39_INTERNAL_0e3ba864_4_k_cu_21ef2e36_58244cuda3std3__441_GLOBAL__N__0e3ba864_4_k_cu_21ef2e36_58246ignoreE
	.align		8
        /*0028*/ 	.dword	_ZN39_INTERNAL_0e3ba864_4_k_cu_21ef2e36_58244cuda3std3__419piecewise_constructE
	.align		8
        /*0030*/ 	.dword	_ZN39_INTERNAL_0e3ba864_4_k_cu_21ef2e36_58244cuda3std3__48in_placeE
	.align		8
        /*0038*/ 	.dword	_ZN39_INTERNAL_0e3ba864_4_k_cu_21ef2e36_58244cuda3std6ranges3__45__cpo4swapE
	.align		8
        /*0040*/ 	.dword	_ZN39_INTERNAL_0e3ba864_4_k_cu_21ef2e36_58244cuda3std6ranges3__45__cpo9iter_moveE
	.align		8
        /*0048*/ 	.dword	_ZN39_INTERNAL_0e3ba864_4_k_cu_21ef2e36_58244cute7productE
	.align		8
        /*0050*/ 	.dword	_ZN39_INTERNAL_0e3ba864_4_k_cu_21ef2e36_58244cute1_E


//--------------------- .text._ZN7cutlass13device_kernelINS_4gemm6kernel13GemmUniversalIN4cute5tupleIJiiiiEEENS1_10collective13CollectiveMmaINS1_37MainloopSm90TmaGmmaWarpSpecializedFP8ILi5ENS5_IJNS4_1CILi2EEESB_NSA_ILi1EEEEEENS1_35KernelTmaWarpSpecializedCooperativeEEENS5_IJNSA_ILi256EEENSA_ILi128EEESH_EEENS_12float_e5m2_tENS5_IJlSC_lEEESJ_SK_NS4_8TiledMMAINS4_8MMA_AtomIJNS4_4SM904GMMA31MMA_64x128x32_F32E5M2E5M2_SS_TNILNSO_7ScaleInE1ELSQ_1EEEEEENS4_6LayoutINS5_IJSB_SC_SC_EEENS5_IJSC_NSA_ILi0EEESV_EEEEENS5_IJNS4_10UnderscoreESY_SY_EEEEENS4_23SM90_TMA_LOAD_MULTICASTENS4_14ComposedLayoutINS4_7SwizzleILi3ELi4ELi3EEENS4_18smem_ptr_flag_bitsILi8EEENST_INS5_IJNSA_ILi8EEESH_EEENS5_IJSH_SC_EEEEEEEvNS4_8identityES11_S1B_vS1C_EENS_8epilogue10collective6detail29Sm90TmaWarpSpecializedAdapterINS1F_15DefaultEpilogueISJ_SK_SK_NS1E_6thread17LinearCombinationISJ_Li1EffLNS1J_9ScaleType4KindE0ELNS_15FloatRoundStyleE2ESJ_EENS1_15EpilogueDefaultEEEEEvvEEEEvNT_6ParamsE --------------------------
	.section	.text._ZN7cutlass13device_kernelINS_4gemm6kernel13GemmUniversalIN4cute5tupleIJiiiiEEENS1_10collective13CollectiveMmaINS1_37MainloopSm90TmaGmmaWarpSpecializedFP8ILi5ENS5_IJNS4_1CILi2EEESB_NSA_ILi1EEEEEENS1_35KernelTmaWarpSpecializedCooperativeEEENS5_IJNSA_ILi256EEENSA_ILi128EEESH_EEENS_12float_e5m2_tENS5_IJlSC_lEEESJ_SK_NS4_8TiledMMAINS4_8MMA_AtomIJNS4_4SM904GMMA31MMA_64x128x32_F32E5M2E5M2_SS_TNILNSO_7ScaleInE1ELSQ_1EEEEEENS4_6LayoutINS5_IJSB_SC_SC_EEENS5_IJSC_NSA_ILi0EEESV_EEEEENS5_IJNS4_10UnderscoreESY_SY_EEEEENS4_23SM90_TMA_LOAD_MULTICASTENS4_14ComposedLayoutINS4_7SwizzleILi3ELi4ELi3EEENS4_18smem_ptr_flag_bitsILi8EEENST_INS5_IJNSA_ILi8EEESH_EEENS5_IJSH_SC_EEEEEEEvNS4_8identityES11_S1B_vS1C_EENS_8epilogue10collective6detail29Sm90TmaWarpSpecializedAdapterINS1F_15DefaultEpilogueISJ_SK_SK_NS1E_6thread17LinearCombinationISJ_Li1EffLNS1J_9ScaleType4KindE0ELNS_15FloatRoundStyleE2ESJ_EENS1_15EpilogueDefaultEEEEEvvEEEEvNT_6ParamsE,"ax",@progbits
	.align	128
.text._ZN7cutlass13device_kernelINS_4gemm6kernel13GemmUniversalIN4cute5tupleIJiiiiEEENS1_10collective13CollectiveMmaINS1_37MainloopSm90TmaGmmaWarpSpecializedFP8ILi5ENS5_IJNS4_1CILi2EEESB_NSA_ILi1EEEEEENS1_35KernelTmaWarpSpecializedCooperativeEEENS5_IJNSA_ILi256EEENSA_ILi128EEESH_EEENS_12float_e5m2_tENS5_IJlSC_lEEESJ_SK_NS4_8TiledMMAINS4_8MMA_AtomIJNS4_4SM904GMMA31MMA_64x128x32_F32E5M2E5M2_SS_TNILNSO_7ScaleInE1ELSQ_1EEEEEENS4_6LayoutINS5_IJSB_SC_SC_EEENS5_IJSC_NSA_ILi0EEESV_EEEEENS5_IJNS4_10UnderscoreESY_SY_EEEEENS4_23SM90_TMA_LOAD_MULTICASTENS4_14ComposedLayoutINS4_7SwizzleILi3ELi4ELi3EEENS4_18smem_ptr_flag_bitsILi8EEENST_INS5_IJNSA_ILi8EEESH_EEENS5_IJSH_SC_EEEEEEEvNS4_8identityES11_S1B_vS1C_EENS_8epilogue10collective6detail29Sm90TmaWarpSpecializedAdapterINS1F_15DefaultEpilogueISJ_SK_SK_NS1E_6thread17LinearCombinationISJ_Li1EffLNS1J_9ScaleType4KindE0ELNS_15FloatRoundStyleE2ESJ_EENS1_15EpilogueDefaultEEEEEvvEEEEvNT_6ParamsE:
        .type           _ZN7cutlass13device_kernelINS_4gemm6kernel13GemmUniversalIN4cute5tupleIJiiiiEEENS1_10collective13CollectiveMmaINS1_37MainloopSm90TmaGmmaWarpSpecializedFP8ILi5ENS5_IJNS4_1CILi2EEESB_NSA_ILi1EEEEEENS1_35KernelTmaWarpSpecializedCooperativeEEENS5_IJNSA_ILi256EEENSA_ILi128EEESH_EEENS_12float_e5m2_tENS5_IJlSC_lEEESJ_SK_NS4_8TiledMMAINS4_8MMA_AtomIJNS4_4SM904GMMA31MMA_64x128x32_F32E5M2E5M2_SS_TNILNSO_7ScaleInE1ELSQ_1EEEEEENS4_6LayoutINS5_IJSB_SC_SC_EEENS5_IJSC_NSA_ILi0EEESV_EEEEENS5_IJNS4_10UnderscoreESY_SY_EEEEENS4_23SM90_TMA_LOAD_MULTICASTENS4_14ComposedLayoutINS4_7SwizzleILi3ELi4ELi3EEENS4_18smem_ptr_flag_bitsILi8EEENST_INS5_IJNSA_ILi8EEESH_EEENS5_IJSH_SC_EEEEEEEvNS4_8identityES11_S1B_vS1C_EENS_8epilogue10collective6detail29Sm90TmaWarpSpecializedAdapterINS1F_15DefaultEpilogueISJ_SK_SK_NS1E_6thread17LinearCombinationISJ_Li1EffLNS1J_9ScaleType4KindE0ELNS_15FloatRoundStyleE2ESJ_EENS1_15EpilogueDefaultEEEEEvvEEEEvNT_6ParamsE,@function
        .size           _ZN7cutlass13device_kernelINS_4gemm6kernel13GemmUniversalIN4cute5tupleIJiiiiEEENS1_10collective13CollectiveMmaINS1_37MainloopSm90TmaGmmaWarpSpecializedFP8ILi5ENS5_IJNS4_1CILi2EEESB_NSA_ILi1EEEEEENS1_35KernelTmaWarpSpecializedCooperativeEEENS5_IJNSA_ILi256EEENSA_ILi128EEESH_EEENS_12float_e5m2_tENS5_IJlSC_lEEESJ_SK_NS4_8TiledMMAINS4_8MMA_AtomIJNS4_4SM904GMMA31MMA_64x128x32_F32E5M2E5M2_SS_TNILNSO_7ScaleInE1ELSQ_1EEEEEENS4_6LayoutINS5_IJSB_SC_SC_EEENS5_IJSC_NSA_ILi0EEESV_EEEEENS5_IJNS4_10UnderscoreESY_SY_EEEEENS4_23SM90_TMA_LOAD_MULTICASTENS4_14ComposedLayoutINS4_7SwizzleILi3ELi4ELi3EEENS4_18smem_ptr_flag_bitsILi8EEENST_INS5_IJNSA_ILi8EEESH_EEENS5_IJSH_SC_EEEEEEEvNS4_8identityES11_S1B_vS1C_EENS_8epilogue10collective6detail29Sm90TmaWarpSpecializedAdapterINS1F_15DefaultEpilogueISJ_SK_SK_NS1E_6thread17LinearCombinationISJ_Li1EffLNS1J_9ScaleType4KindE0ELNS_15FloatRoundStyleE2ESJ_EENS1_15EpilogueDefaultEEEEEvvEEEEvNT_6ParamsE,(.L_x_336 - _ZN7cutlass13device_kernelINS_4gemm6kernel13GemmUniversalIN4cute5tupleIJiiiiEEENS1_10collective13CollectiveMmaINS1_37MainloopSm90TmaGmmaWarpSpecializedFP8ILi5ENS5_IJNS4_1CILi2EEESB_NSA_ILi1EEEEEENS1_35KernelTmaWarpSpecializedCooperativeEEENS5_IJNSA_ILi256EEENSA_ILi128EEESH_EEENS_12float_e5m2_tENS5_IJlSC_lEEESJ_SK_NS4_8TiledMMAINS4_8MMA_AtomIJNS4_4SM904GMMA31MMA_64x128x32_F32E5M2E5M2_SS_TNILNSO_7ScaleInE1ELSQ_1EEEEEENS4_6LayoutINS5_IJSB_SC_SC_EEENS5_IJSC_NSA_ILi0EEESV_EEEEENS5_IJNS4_10UnderscoreESY_SY_EEEEENS4_23SM90_TMA_LOAD_MULTICASTENS4_14ComposedLayoutINS4_7SwizzleILi3ELi4ELi3EEENS4_18smem_ptr_flag_bitsILi8EEENST_INS5_IJNSA_ILi8EEESH_EEENS5_IJSH_SC_EEEEEEEvNS4_8identityES11_S1B_vS1C_EENS_8epilogue10collective6detail29Sm90TmaWarpSpecializedAdapterINS1F_15DefaultEpilogueISJ_SK_SK_NS1E_6thread17LinearCombinationISJ_Li1EffLNS1J_9ScaleType4KindE0ELNS_15FloatRoundStyleE2ESJ_EENS1_15EpilogueDefaultEEEEEvvEEEEvNT_6ParamsE)
        .other          _ZN7cutlass13device_kernelINS_4gemm6kernel13GemmUniversalIN4cute5tupleIJiiiiEEENS1_10collective13CollectiveMmaINS1_37MainloopSm90TmaGmmaWarpSpecializedFP8ILi5ENS5_IJNS4_1CILi2EEESB_NSA_ILi1EEEEEENS1_35KernelTmaWarpSpecializedCooperativeEEENS5_IJNSA_ILi256EEENSA_ILi128EEESH_EEENS_12float_e5m2_tENS5_IJlSC_lEEESJ_SK_NS4_8TiledMMAINS4_8MMA_AtomIJNS4_4SM904GMMA31MMA_64x128x32_F32E5M2E5M2_SS_TNILNSO_7ScaleInE1ELSQ_1EEEEEENS4_6LayoutINS5_IJSB_SC_SC_EEENS5_IJSC_NSA_ILi0EEESV_EEEEENS5_IJNS4_10UnderscoreESY_SY_EEEEENS4_23SM90_TMA_LOAD_MULTICASTENS4_14ComposedLayoutINS4_7SwizzleILi3ELi4ELi3EEENS4_18smem_ptr_flag_bitsILi8EEENST_INS5_IJNSA_ILi8EEESH_EEENS5_IJSH_SC_EEEEEEEvNS4_8identityES11_S1B_vS1C_EENS_8epilogue10collective6detail29Sm90TmaWarpSpecializedAdapterINS1F_15DefaultEpilogueISJ_SK_SK_NS1E_6thread17LinearCombinationISJ_Li1EffLNS1J_9ScaleType4KindE0ELNS_15FloatRoundStyleE2ESJ_EENS1_15EpilogueDefaultEEEEEvvEEEEvNT_6ParamsE,@"STO_CUDA_ENTRY STV_DEFAULT"
_ZN7cutlass13device_kernelINS_4gemm6kernel13GemmUniversalIN4cute5tupleIJiiiiEEENS1_10collective13CollectiveMmaINS1_37MainloopSm90TmaGmmaWarpSpecializedFP8ILi5ENS5_IJNS4_1CILi2EEESB_NSA_ILi1EEEEEENS1_35KernelTmaWarpSpecializedCooperativeEEENS5_IJNSA_ILi256EEENSA_ILi128EEESH_EEENS_12float_e5m2_tENS5_IJlSC_lEEESJ_SK_NS4_8TiledMMAINS4_8MMA_AtomIJNS4_4SM904GMMA31MMA_64x128x32_F32E5M2E5M2_SS_TNILNSO_7ScaleInE1ELSQ_1EEEEEENS4_6LayoutINS5_IJSB_SC_SC_EEENS5_IJSC_NSA_ILi0EEESV_EEEEENS5_IJNS4_10UnderscoreESY_SY_EEEEENS4_23SM90_TMA_LOAD_MULTICASTENS4_14ComposedLayoutINS4_7SwizzleILi3ELi4ELi3EEENS4_18smem_ptr_flag_bitsILi8EEENST_INS5_IJNSA_ILi8EEESH_EEENS5_IJSH_SC_EEEEEEEvNS4_8identityES11_S1B_vS1C_EENS_8epilogue10collective6detail29Sm90TmaWarpSpecializedAdapterINS1F_15DefaultEpilogueISJ_SK_SK_NS1E_6thread17LinearCombinationISJ_Li1EffLNS1J_9ScaleType4KindE0ELNS_15FloatRoundStyleE2ESJ_EENS1_15EpilogueDefaultEEEEEvvEEEEvNT_6ParamsE:
[----:B------:R-:W0:Y:S02]  /*0000*/  LDC R1, c[0x0][0x28] ;  /* 0x00000a00ff017b82 */ /* 0x000e240000000800 */
[----:B0-----:R-:W-:Y:S01]  /*0010*/  VIADD R1, R1, 0xffffff08 ;  /* 0xffffff0801017836 */ /* 0x001fe20000000000 */
[----:B------:R-:W0:Y:S01]  /*0020*/  S2R R4, SR_TID.X ;  /* 0x0000000000047919 */ /* 0x000e220000002100 */
[----:B------:R-:W-:Y:S01]  /*0030*/  ELECT P0, URZ, PT ;  /* 0x00000000003f782f */ /* 0x000fe20003800000 */
[----:B------:R-:W-:Y:S01]  /*0040*/  BSSY B0, `(.L_x_0) ;  /* 0x0000015000007945 */ /* 0x000fe20003800000 */
[--C-:B0-----:R-:W-:Y:S02]  /*0050*/  SHF.R.U32.HI R0, RZ, 0x5, R4.reuse ;  /* 0x00000005ff007819 */ /* 0x101fe40000011604 */
[----:B------:R-:W-:-:S03]  /*0060*/  SHF.R.U32.HI R2, RZ, 0x7, R4 ;  /* 0x00000007ff027819 */ /* 0x000fc60000011604 */
[----:B------:R-:W0:Y:S04]  /*0070*/  SHFL.IDX PT, R3, R0, RZ, 0x1f ;  /* 0x00001fff00037589 */ /* 0x000e2800000e0000 */
[----:B------:R-:W1:Y:S01]  /*0080*/  SHFL.IDX PT, R2, R2, RZ, 0x1f ;  /* 0x00001fff02027589 */ /* 0x000e6200000e0000 */
[----:B0-----:R-:W-:Y:S02]  /*0090*/  R2UR UR4, R3 ;  /* 0x00000000030472ca */ /* 0x001fe400000e0000 */
[----:B-1----:R-:W-:-:S11]  /*00a0*/  R2UR UR6, R2 ;  /* 0x00000000020672ca */ /* 0x002fd600000e0000 */
[----:B------:R-:W-:Y:S02]  /*00b0*/  USHF.R.S32.HI UR5, URZ, 0x1f, UR4 ;  /* 0x0000001f3f057899 */ /* 0x000fe40008011404 */
[----:B------:R-:W-:Y:S02]  /*00c0*/  ISETP.NE.OR P0, PT, RZ, UR4, !P0 ;  /* 0x00000004ff007c0c */ /* 0x000fe4000c705670 */
[----:B------:R-:W-:-:S04]  /*00d0*/  ULEA.HI UR5, UR5, UR4, URZ, 0x2 ;  /* 0x0000000405057291 */ /* 0x000fc8000f8f103f */
[----:B------:R-:W-:-:S04]  /*00e0*/  ULOP3.LUT UR5, UR5, 0xfffffffc, URZ, 0xc0, !UPT ;  /* 0xfffffffc05057892 */ /* 0x000fc8000f8ec03f */
[----:B------:R-:W-:-:S03]  /*00f0*/  UIADD3 UR8, UR4, -UR5, URZ ;  /* 0x8000000504087290 */ /* 0x000fc6000fffe03f */
[----:B------:R-:W-:Y:S09]  /*0100*/  @P0 BRA `(.L_x_1) ;  /* 0x0000000000200947 */ /* 0x000ff20003800000 */
[----:B------:R-:W-:Y:S02]  /*0110*/  ULDC.64 UR4, c[0x0][0x198] ;  /* 0x0000660000047ab9 */ /* 0x000fe40000000a00 */
[----:B------:R-:W-:Y:S02]  /*0120*/  UIADD3 UR10, UP0, UR4, 0xf0, URZ ;  /* 0x000000f0040a7890 */ /* 0x000fe4000ff1e03f */
[----:B------:R-:W-:Y:S02]  /*0130*/  UIADD3 UR4, UP1, UR4, 0x1f0, URZ ;  /* 0x000001f004047890 */ /* 0x000fe4000ff3e03f */
[----:B------:R-:W-:Y:S02]  /*0140*/  UIADD3.X UR11, URZ, UR5, URZ, UP0, !UPT ;  /* 0x000000053f0b7290 */ /* 0x000fe400087fe43f */
[----:B------:R-:W-:-:S07]  /*0150*/  UIADD3.X UR5, URZ, UR5, URZ, UP1, !UPT ;  /* 0x000000053f057290 */ /* 0x000fce0008ffe43f */
[----:B------:R0:W-:Y:S02]  /*0160*/  UTMACCTL.PF [UR10] ;  /* 0x000000000a0079b9 */ /* 0x0001e40008040000 */
[----:B------:R0:W-:Y:S02]  /*0170*/  UTMACCTL.PF [UR4] ;  /* 0x00000000040079b9 */ /* 0x0001e40008040000 */
[----:B0-----:R-:W-:Y:S01]  /*0180*/  NOP ;  /* 0x0000000000007918 */ /* 0x001fe20000000000 */
.L_x_1:
[----:B------:R-:W-:Y:S05]  /*0190*/  BSYNC B0 ;  /* 0x0000000000007941 */ /* 0x000fea0003800000 */
.L_x_0:
[----:B------:R-:W0:Y:S01]  /*01a0*/  SHFL.IDX PT, R3, R0, RZ, 0x1f ;  /* 0x00001fff00037589 */ /* 0x000e2200000e0000 */
[----:B------:R-:W-:Y:S01]  /*01b0*/  UISETP.NE.AND UP0, UPT, UR8, 0x3, UPT ;  /* 0x000000030800788c */ /* 0x000fe2000bf05270 */
[----:B------:R-:W-:Y:S01]  /*01c0*/  ISETP.NE.AND P1, PT, RZ, UR6, PT ;  /* 0x00000006ff007c0c */ /* 0x000fe2000bf25270 */
[----:B------:R-:W-:Y:S02]  /*01d0*/  UIADD3 UR10, UR6, -0x1, URZ ;  /* 0xffffffff060a7890 */ /* 0x000fe4000fffe03f */
[----:B------:R-:W-:Y:S02]  /*01e0*/  UISETP.EQ.OR UP0, UPT, UR8, URZ, !UP0 ;  /* 0x0000003f0800728c */ /* 0x000fe4000c702670 */
[----:B------:R-:W-:Y:S02]  /*01f0*/  UISETP.GE.U32.AND UP1, UPT, UR10, 0x2, UPT ;  /* 0x000000020a00788c */ /* 0x000fe4000bf26070 */
[----:B------:R-:W-:-:S04]  /*0200*/  UISETP.EQ.AND UP0, UPT, UR6, URZ, UP0 ;  /* 0x0000003f0600728c */ /* 0x000fc80008702270 */
[----:B------:R-:W-:-:S04]  /*0210*/  USEL UR13, URZ, 0x1, !UP0 ;  /* 0x000000013f0d7887 */ /* 0x000fc8000c000000 */
[----:B------:R-:W-:Y:S01]  /*0220*/  USEL UR13, UR13, 0x2, UP1 ;  /* 0x000000020d0d7887 */ /* 0x000fe20008800000 */
[----:B0-----:R-:W-:-:S13]  /*0230*/  ISETP.NE.AND P0, PT, R3, RZ, PT ;  /* 0x000000ff0300720c */ /* 0x001fda0003f05270 */
[----:B------:R-:W-:Y:S05]  /*0240*/  @P0 BRA `(.L_x_2) ;  /* 0x0000000000600947 */ /* 0x000fea0003800000 */
[----:B------:R-:W0:Y:S01]  /*0250*/  S2UR UR9, SR_CgaCtaId ;  /* 0x00000000000979c3 */ /* 0x000e220000008800 */
[----:B------:R-:W-:Y:S01]  /*0260*/  UMOV UR4, 0x400 ;  /* 0x0000040000047882 */ /* 0x000fe20000000000 */
[----:B------:R-:W-:Y:S01]  /*0270*/  UMOV UR5, 0x1 ;  /* 0x0000000100057882 */ /* 0x000fe20000000000 */
[----:B------:R-:W-:Y:S01]  /*0280*/  UMOV UR6, 0x6 ;  /* 0x0000000600067882 */ /* 0x000fe20000000000 */
[----:B------:R-:W-:Y:S01]  /*0290*/  ELECT P0, URZ, PT ;  /* 0x00000000003f782f */ /* 0x000fe20003800000 */
[----:B------:R-:W-:-:S04]  /*02a0*/  UIADD3 UR6, -UR6, 0x100000, URZ ;  /* 0x0010000006067890 */ /* 0x000fc8000fffe13f */
[----:B------:R-:W-:Y:S02]  /*02b0*/  USHF.L.U32 UR7, UR6, 0xb, URZ ;  /* 0x0000000b06077899 */ /* 0x000fe4000800063f */
[----:B------:R-:W-:Y:S02]  /*02c0*/  USHF.L.U32 UR6, UR6, 0x1, URZ ;  /* 0x0000000106067899 */ /* 0x000fe4000800063f */
[----:B0-----:R-:W-:Y:S02]  /*02d0*/  ULEA UR9, UR9, UR4, 0x18 ;  /* 0x0000000409097291 */ /* 0x001fe4000f8ec03f */
[----:B------:R-:W-:-:S04]  /*02e0*/  UIADD3 UR4, -UR5, 0x100000, URZ ;  /* 0x0010000005047890 */ /* 0x000fc8000fffe13f */
[----:B------:R-:W-:Y:S02]  /*02f0*/  USHF.L.U32 UR5, UR4, 0xb, URZ ;  /* 0x0000000b04057899 */ /* 0x000fe4000800063f */
[----:B------:R-:W-:Y:S01]  /*0300*/  USHF.L.U32 UR4, UR4, 0x1, URZ ;  /* 0x0000000104047899 */ /* 0x000fe2000800063f */
[----:B------:R-:W0:Y:S11]  /*0310*/  FENCE.VIEW.ASYNC.S ;  /* 0x00000000000073c6 */ /* 0x000e360000000000 */
[----:B0-----:R0:W1:Y:S01]  /*0320*/  SYNCS.EXCH.64 URZ, [UR9], UR4 ;  /* 0x00000004093f75b2 */ /* 0x0010620008000100 */
[----:B------:R0:W2:Y:S01]  /*0330*/  SYNCS.EXCH.64 URZ, [UR9+0x28], UR6 ;  /* 0x00002806093f75b2 */ /* 0x0000a20008000100 */
[----:B------:R0:W3:Y:S01]  /*0340*/  SYNCS.EXCH.64 URZ, [UR9+0x8], UR4 ;  /* 0x00000804093f75b2 */ /* 0x0000e20008000100 */
[----:B------:R0:W4:Y:S01]  /*0350*/  SYNCS.EXCH.64 URZ, [UR9+0x30], UR6 ;  /* 0x00003006093f75b2 */ /* 0x0001220008000100 */
[----:B------:R0:W0:Y:S01]  /*0360*/  SYNCS.EXCH.64 URZ, [UR9+0x10], UR4 ;  /* 0x00001004093f75b2 */ /* 0x0000220008000100 */
[----:B------:R0:W0:Y:S01]  /*0370*/  SYNCS.EXCH.64 URZ, [UR9+0x38], UR6 ;  /* 0x00003806093f75b2 */ /* 0x0000220008000100 */
[----:B------:R0:W0:Y:S01]  /*0380*/  SYNCS.EXCH.64 URZ, [UR9+0x18], UR4 ;  /* 0x00001804093f75b2 */ /* 0x0000220008000100 */
[----:B------:R0:W0:Y:S01]  /*0390*/  SYNCS.EXCH.64 URZ, [UR9+0x40], UR6 ;  /* 0x00004006093f75b2 */ /* 0x0000220008000100 */
[----:B------:R0:W0:Y:S01]  /*03a0*/  SYNCS.EXCH.64 URZ, [UR9+0x20], UR4 ;  /* 0x00002004093f75b2 */ /* 0x0000220008000100 */
[----:B------:R0:W0:Y:S01]  /*03b0*/  SYNCS.EXCH.64 URZ, [UR9+0x48], UR6 ;  /* 0x00004806093f75b2 */ /* 0x0000220008000100 */
[----:B------:R-:W-:Y:S01]  /*03c0*/  NOP ;  /* 0x0000000000007918 */ /* 0x000fe20000000000 */
.L_x_2:
[----:B------:R-:W-:Y:S01]  /*03d0*/  SHF.R.S32.HI R2, RZ, 0x1f, R4 ;  /* 0x0000001fff027819 */ /* 0x000fe20000011404 */
[----:B------:R-:W5:Y:S01]  /*03e0*/  SHFL.IDX PT, R0, R0, RZ, 0x1f ;  /* 0x00001fff00007589 */ /* 0x000f6200000e0000 */
[----:B0-----:R-:W0:Y:S01]  /*03f0*/  S2UR UR9, SR_CTAID.X ;  /* 0x00000000000979c3 */ /* 0x001e220000002500 */
[----:B------:R-:W-:Y:S02]  /*0400*/  ELECT P0, URZ, PT ;  /* 0x00000000003f782f */ /* 0x000fe40003800000 */
[----:B------:R-:W-:Y:S01]  /*0410*/  LEA.HI R2, R2, R4, RZ, 0x7 ;  /* 0x0000000402027211 */ /* 0x000fe200078f38ff */
[----:B------:R-:W-:Y:S01]  /*0420*/  ULDC UR4, c[0x0][0x150] ;  /* 0x0000540000047ab9 */ /* 0x000fe20000000800 */
[----:B------:R-:W-:Y:S01]  /*0430*/  SHF.R.S32.HI R6, RZ, 0x1f, R3 ;  /* 0x0000001fff067819 */ /* 0x000fe20000011403 */
[----:B------:R-:W-:Y:S01]  /*0440*/  NOP ;  /* 0x0000000000007918 */ /* 0x000fe20000000000 */
[----:B------:R-:W-:Y:S01]  /*0450*/  LOP3.LUT R2, R2, 0xffffff80, RZ, 0xc0, !PT ;  /* 0xffffff8002027812 */ /* 0x000fe200078ec0ff */
[----:B------:R-:W-:Y:S01]  /*0460*/  NOP ;  /* 0x0000000000007918 */ /* 0x000fe20000000000 */
[----:B------:R-:W-:Y:S01]  /*0470*/  LEA.HI R6, R6, R3, RZ, 0x2 ;  /* 0x0000000306067211 */ /* 0x000fe200078f10ff */
[----:B------:R-:W1:Y:S02]  /*0480*/  LDC R8, c[0x0][0x144] ;  /* 0x00005100ff087b82 */ /* 0x000e640000000800 */
[----:B------:R-:W-:Y:S01]  /*0490*/  IMAD.IADD R4, R4, 0x1, -R2 ;  /* 0x0000000104047824 */ /* 0x000fe200078e0a02 */
[----:B------:R-:W-:Y:S01]  /*04a0*/  LOP3.LUT R6, R6, 0x3ffffffc, RZ, 0xc0, !PT ;  /* 0x3ffffffc06067812 */ /* 0x000fe200078ec0ff */
[----:B------:R-:W2:Y:S03]  /*04b0*/  S2R R2, SR_CTAID.Y ;  /* 0x0000000000027919 */ /* 0x000ea60000002600 */
[----:B------:R-:W-:Y:S01]  /*04c0*/  SHF.R.S32.HI R5, RZ, 0x1f, R4 ;  /* 0x0000001fff057819 */ /* 0x000fe20000011404 */
[----:B------:R-:W-:Y:S01]  /*04d0*/  IMAD.IADD R6, R3, 0x1, -R6 ;  /* 0x0000000103067824 */ /* 0x000fe200078e0a06 */
[----:B------:R-:W3:Y:S02]  /*04e0*/  LDC R11, c[0x0][0x148] ;  /* 0x00005200ff0b7b82 */ /* 0x000ee40000000800 */
[----:B------:R-:W-:-:S02]  /*04f0*/  LEA.HI R5, R5, R4, RZ, 0x3 ;  /* 0x0000000405057211 */ /* 0x000fc400078f18ff */
[----:B-----5:R-:W-:Y:S02]  /*0500*/  ISETP.NE.OR P0, PT, R0, RZ, !P0 ;  /* 0x000000ff0000720c */ /* 0x020fe40004705670 */
[--C-:B------:R-:W-:Y:S02]  /*0510*/  SHF.R.S32.HI R0, RZ, 0x3, R5.reuse ;  /* 0x00000003ff007819 */ /* 0x100fe40000011405 */
[----:B------:R-:W-:Y:S02]  /*0520*/  SHF.R.S32.HI R5, RZ, 0x1f, R5 ;  /* 0x0000001fff057819 */ /* 0x000fe40000011405 */
[----:B0-----:R-:W-:Y:S02]  /*0530*/  I2FP.F32.U32 R7, UR9 ;  /* 0x0000000900077c45 */ /* 0x001fe40008201000 */
[----:B------:R-:W-:-:S03]  /*0540*/  LEA.HI R5, R5, R0, RZ, 0x2 ;  /* 0x0000000005057211 */ /* 0x000fc600078f10ff */
[----:B------:R-:W-:Y:S01]  /*0550*/  FMUL R7, R7, UR4 ;  /* 0x0000000407077c20 */ /* 0x000fe20008400000 */
[----:B------:R-:W-:Y:S01]  /*0560*/  LOP3.LUT R5, R5, 0xfffffffc, RZ, 0xc0, !PT ;  /* 0xfffffffc05057812 */ /* 0x000fe200078ec0ff */
[----:B------:R-:W-:Y:S01]  /*0570*/  VOTEU.ALL UP0, P0 ;  /* 0x00000000003f7886 */ /* 0x000fe20000000000 */
[----:B------:R-:W-:Y:S01]  /*0580*/  ULDC UR4, c[0x0][0x154] ;  /* 0x0000550000047ab9 */ /* 0x000fe20000000800 */
[----:B------:R-:W-:Y:S02]  /*0590*/  VOTEU.ALL UP1, P0 ;  /* 0x00000000003f7886 */ /* 0x000fe40000020000 */
[----:B------:R-:W0:Y:S01]  /*05a0*/  F2I.U32.TRUNC.NTZ R7, R7 ;  /* 0x0000000700077305 */ /* 0x000e22000020f000 */
[----:B------:R-:W-:Y:S01]  /*05b0*/  IMAD.IADD R5, R0, 0x1, -R5 ;  /* 0x0000000100057824 */ /* 0x000fe200078e0a05 */
[----:B------:R-:W5:Y:S01]  /*05c0*/  @!UP0 S2UR UR7, SR_CgaCtaId ;  /* 0x00000000000789c3 */ /* 0x000f620000008800 */
[----:B------:R-:W-:Y:S02]  /*05d0*/  @!UP0 UMOV UR6, 0x400 ;  /* 0x0000040000068882 */ /* 0x000fe40000000000 */
[----:B------:R-:W-:Y:S01]  /*05e0*/  IMAD R5, R6, 0x4, R5 ;  /* 0x0000000406057824 */ /* 0x000fe200078e0205 */
[----:B--2---:R-:W-:-:S04]  /*05f0*/  I2FP.F32.U32 R9, R2 ;  /* 0x0000000200097245 */ /* 0x004fc80000201000 */
[----:B------:R-:W-:Y:S01]  /*0600*/  LEA.HI R0, R5, R5, RZ, 0x1 ;  /* 0x0000000505007211 */ /* 0x000fe200078f08ff */
[----:B------:R-:W-:Y:S01]  /*0610*/  FMUL R9, R9, UR4 ;  /* 0x0000000409097c20 */ /* 0x000fe20008400000 */
[----:B------:R-:W-:Y:S02]  /*0620*/  UMOV UR4, 0x20 ;  /* 0x0000002000047882 */ /* 0x000fe40000000000 */
[----:B------:R-:W-:Y:S01]  /*0630*/  LOP3.LUT R6, R0, 0xfffffffe, RZ, 0xc0, !PT ;  /* 0xfffffffe00067812 */ /* 0x000fe200078ec0ff */
[----:B0-----:R-:W-:Y:S01]  /*0640*/  IMAD.MOV R13, RZ, RZ, -R7 ;  /* 0x000000ffff0d7224 */ /* 0x001fe200078e0a07 */
[----:B------:R-:W-:-:S04]  /*0650*/  @!UP0 UIADD3 UR4, -UR4, 0x100000, URZ ;  /* 0x0010000004048890 */ /* 0x000fc8000fffe13f */
[----:B------:R-:W-:Y:S02]  /*0660*/  @!UP0 USHF.L.U32 UR5, UR4, 0xb, URZ ;  /* 0x0000000b04058899 */ /* 0x000fe4000800063f */
[----:B------:R-:W-:Y:S01]  /*0670*/  @!UP0 USHF.L.U32 UR4, UR4, 0x1, URZ ;  /* 0x0000000104048899 */ /* 0x000fe2000800063f */
[----:B------:R-:W0:Y:S01]  /*0680*/  F2I.U32.TRUNC.NTZ R9, R9 ;  /* 0x0000000900097305 */ /* 0x000e22000020f000 */
[----:B-1----:R-:W-:Y:S02]  /*0690*/  IMAD R0, R8, R13, UR9 ;  /* 0x0000000908007e24 */ /* 0x002fe4000f8e020d */
[C---:B------:R-:W-:Y:S02]  /*06a0*/  IMAD.IADD R7, R5.reuse, 0x1, -R6 ;  /* 0x0000000105077824 */ /* 0x040fe400078e0a06 */
[----:B------:R-:W-:-:S03]  /*06b0*/  IMAD.SHL.U32 R6, R5, 0x4, RZ ;  /* 0x0000000405067824 */ /* 0x000fc600078e00ff */
[----:B------:R-:W-:Y:S01]  /*06c0*/  ISETP.NE.AND P2, PT, R7, R0, PT ;  /* 0x000000000700720c */ /* 0x000fe20003f45270 */
[----:B-----5:R-:W-:Y:S01]  /*06d0*/  @!UP0 ULEA UR6, UR7, UR6, 0x18 ;  /* 0x0000000607068291 */ /* 0x020fe2000f8ec03f */
[----:B------:R-:W-:Y:S01]  /*06e0*/  LOP3.LUT R10, R5, 0xc, R6, 0x78, !PT ;  /* 0x0000000c050a7812 */ /* 0x000fe200078e7806 */
[----:B------:R-:W1:Y:S01]  /*06f0*/  LDC R7, c[0x0][0x140] ;  /* 0x00005000ff077b82 */ /* 0x000e620000000800 */
[----:B------:R-:W-:Y:S01]  /*0700*/  VOTEU.ALL UP0, P0 ;  /* 0x00000000003f7886 */ /* 0x000fe20000000000 */
[----:B------:R-:W-:Y:S01]  /*0710*/  LOP3.LUT P0, RZ, R4, 0x7, RZ, 0xc0, !PT ;  /* 0x0000000704ff7812 */ /* 0x000fe2000780c0ff */
[----:B0-----:R-:W-:Y:S01]  /*0720*/  IMAD.MOV R12, RZ, RZ, -R9 ;  /* 0x000000ffff0c7224 */ /* 0x001fe200078e0a09 */
[----:B------:R0:W-:Y:S01]  /*0730*/  STL [R1+0x74], R10 ;  /* 0x0000740a01007387 */ /* 0x0001e20000100800 */
[----:B------:R-:W-:Y:S01]  /*0740*/  IMAD.MOV.U32 R4, RZ, RZ, 0x1 ;  /* 0x00000001ff047424 */ /* 0x000fe200078e00ff */
[----:B------:R-:W-:Y:S01]  /*0750*/  ISETP.LT.U32.AND P0, PT, R10, 0x4, !P0 ;  /* 0x000000040a00780c */ /* 0x000fe20004701070 */
[----:B---3--:R-:W-:-:S03]  /*0760*/  IMAD R6, R11, R12, R2 ;  /* 0x0000000c0b067224 */ /* 0x008fc600078e0202 */
[----:B------:R-:W-:Y:S01]  /*0770*/  @P2 LEA.HI R5, R10, R10, RZ, 0x1 ;  /* 0x0000000a0a052211 */ /* 0x000fe200078f08ff */
[----:B------:R-:W2:Y:S02]  /*0780*/  FENCE.VIEW.ASYNC.S ;  /* 0x00000000000073c6 */ /* 0x000ea40000000000 */
[----:B--2---:R0:W2:Y:S01]  /*0790*/  @!UP0 SYNCS.EXCH.64 URZ, [UR6+0x60], UR4 ;  /* 0x00006004063f85b2 */ /* 0x0040a20008000100 */
[----:B------:R-:W-:-:S04]  /*07a0*/  @P2 SHF.R.S32.HI R5, RZ, 0x1, R5 ;  /* 0x00000001ff052819 */ /* 0x000fc80000011405 */
[----:B------:R-:W-:Y:S02]  /*07b0*/  @P2 ISETP.NE.AND P3, PT, R5, R6, PT ;  /* 0x000000060500220c */ /* 0x000fe40003f65270 */
[----:B------:R-:W-:Y:S02]  /*07c0*/  SEL R5, RZ, 0x1, !P0 ;  /* 0x00000001ff057807 */ /* 0x000fe40004000000 */
[----:B------:R-:W-:Y:S02]  /*07d0*/  @P2 SEL R4, RZ, 0x1, P3 ;  /* 0x00000001ff042807 */ /* 0x000fe40001800000 */
[----:B-1----:R-:W-:Y:S02]  /*07e0*/  ISETP.EQ.U32.AND P5, PT, R7, 0x1, PT ;  /* 0x000000010700780c */ /* 0x002fe40003fa2070 */
[----:B------:R-:W-:Y:S01]  /*07f0*/  LOP3.LUT R4, R4, R5, RZ, 0xc0, !PT ;  /* 0x0000000504047212 */ /* 0x000fe200078ec0ff */
[----:B------:R0:W1:Y:S01]  /*0800*/  @!UP1 SYNCS.EXCH.64 URZ, [UR6+0x68], UR4 ;  /* 0x00006804063f95b2 */ /* 0x0000620008000100 */
[----:B------:R-:W-:-:S03]  /*0810*/  NOP ;  /* 0x0000000000007918 */ /* 0x000fc60000000000 */
[----:B------:R0:W-:Y:S06]  /*0820*/  STL [R1+0x70], R4 ;  /* 0x0000700401007387 */ /* 0x0001ec0000100800 */
[----:B--2---:R-:W-:Y:S05]  /*0830*/  @!P5 BRA `(.L_x_3) ;  /* 0x000000000008d947 */ /* 0x004fea0003800000 */
[----:B-1--4-:R-:W-:Y:S01]  /*0840*/  UCGABAR_ARV ;  /* 0x00000000000079c7 */ /* 0x012fe20008000000 */
[----:B------:R-:W-:Y:S05]  /*0850*/  BRA `(.L_x_4) ;  /* 0x0000000000047947 */ /* 0x000fea0003800000 */
.L_x_3:
[----:B-1--4-:R-:W-:Y:S01]  /*0860*/  NOP ;  /* 0x0000000000007918 */ /* 0x012fe20000000000 */
.L_x_4:
[----:B------:R-:W1:Y:S01]  /*0870*/  LDC R3, c[0x0][0x65c] ;  /* 0x00019700ff037b82 */ /* 0x000e620000000800 */
[----:B0-----:R-:W-:Y:S02]  /*0880*/  IMAD.U32 R4, RZ, RZ, UR9 ;  /* 0x00000009ff047e24 */ /* 0x001fe4000f8e00ff */
[----:B------:R-:W-:Y:S01]  /*0890*/  IMAD.MOV.U32 R5, RZ, RZ, RZ ;  /* 0x000000ffff057224 */ /* 0x000fe200078e00ff */
[----:B-1----:R-:W-:-:S13]  /*08a0*/  ISETP.NE.AND P4, PT, R3, 0x1, PT ;  /* 0x000000010300780c */ /* 0x002fda0003f85270 */
[----:B------:R-:W0:Y:S01]  /*08b0*/  @P4 LDC R7, c[0x0][0x10] ;  /* 0x00000400ff074b82 */ /* 0x000e220000000800 */
[----:B------:R-:W-:Y:S02]  /*08c0*/  @P4 IMAD.MOV.U32 R3, RZ, RZ, RZ ;  /* 0x000000ffff034224 */ /* 0x000fe400078e00ff */
[----:B------:R-:W-:-:S05]  /*08d0*/  @P4 IMAD.MOV.U32 R13, RZ, RZ, RZ ;  /* 0x000000ffff0d4224 */ /* 0x000fca00078e00ff */
[----:B------:R-:W1:Y:S01]  /*08e0*/  @!P4 LDC R9, c[0x0][0xc] ;  /* 0x00000300ff09cb82 */ /* 0x000e620000000800 */
[----:B0-----:R-:W-:-:S04]  /*08f0*/  @P4 IMAD.WIDE.U32 R6, R7, UR9, R2 ;  /* 0x0000000907064c25 */ /* 0x001fc8000f8e0002 */
[----:B------:R-:W-:Y:S02]  /*0900*/  @P4 IMAD.MOV.U32 R19, RZ, RZ, R6 ;  /* 0x000000ffff134224 */ /* 0x000fe400078e0006 */
[----:B------:R-:W-:Y:S02]  /*0910*/  @P4 IMAD.IADD R23, R7, 0x1, R13 ;  /* 0x0000000107174824 */ /* 0x000fe400078e020d */
[----:B-1----:R-:W-:-:S04]  /*0920*/  @!P4 IMAD.WIDE.U32 R4, R2, R9, R4 ;  /* 0x000000090204c225 */ /* 0x002fc800078e0004 */
[----:B------:R-:W-:Y:S02]  /*0930*/  @!P4 IMAD.MOV.U32 R19, RZ, RZ, R4 ;  /* 0x000000ffff13c224 */ /* 0x000fe400078e0004 */
[----:B------:R-:W-:-:S03]  /*0940*/  @!P4 IMAD.MOV.U32 R23, RZ, RZ, R5 ;  /* 0x000000ffff17c224 */ /* 0x000fc600078e0005 */
[----:B------:R0:W-:Y:S04]  /*0950*/  STL [R1+0x7c], R19 ;  /* 0x00007c1301007387 */ /* 0x0001e80000100800 */
[----:B------:R0:W-:Y:S01]  /*0960*/  STL [R1+0x78], R23 ;  /* 0x0000781701007387 */ /* 0x0001e20000100800 */
[----:B------:R-:W-:Y:S05]  /*0970*/  @!P5 BRA `(.L_x_5) ;  /* 0x00000000000cd947 */ /* 0x000fea0003800000 */
[----:B------:R-:W-:Y:S01]  /*0980*/  UCGABAR_WAIT ;  /* 0x0000000000007dc7 */ /* 0x000fe20008000000 */
[----:B------:R-:W-:Y:S01]  /*0990*/  CCTL.IVALL ;  /* 0x00000000ff00798f */ /* 0x000fe20002000000 */
[----:B------:R-:W-:Y:S05]  /*09a0*/  BRA `(.L_x_6) ;  /* 0x0000000000047947 */ /* 0x000fea0003800000 */
.L_x_5:
[----:B------:R-:W-:Y:S06]  /*09b0*/  BAR.SYNC.DEFER_BLOCKING 0x0 ;  /* 0x0000000000007b1d */ /* 0x000fec0000010000 */
.L_x_6:
[----:B------:R-:W-:Y:S05]  /*09c0*/  @!P1 BRA `(.L_x_7) ;  /* 0x000000e400a09947 */ /* 0x000fea0003800000 */
[----:B------:R-:W-:-:S06]  /*09d0*/  UISETP.GT.U32.AND UP0, UPT, UR10, 0x1, UPT ;  /* 0x000000010a00788c */ /* 0x000fcc000bf04070 */
[----:B------:R-:W-:-:S13]  /*09e0*/  PLOP3.LUT P0, PT, PT, PT, UP0, 0x80, 0x0 ;  /* 0x000000000000781c */ /* 0x000fda0003f0f008 */
[----:B------:R-:W-:Y:S05]  /*09f0*/  @P0 EXIT ;  /* 0x000000000000094d */ /* 0x000fea0003800000 */
[----:B------:R-:W-:Y:S01]  /*0a00*/  IMAD.MOV.U32 R6, RZ, RZ, -0x1 ;  /* 0xffffffffff067424 */ /* 0x000fe200078e00ff */
[----:B------:R-:W-:Y:S01]  /*0a10*/  ULDC.64 UR4, c[0x0][0x650] ;  /* 0x0001940000047ab9 */ /* 0x000fe20000000a00 */
[----:B------:R-:W-:Y:S01]  /*0a20*/  IMAD.MOV.U32 R5, RZ, RZ, -0x1 ;  /* 0xffffffffff057424 */ /* 0x000fe200078e00ff */
[----:B------:R-:W-:Y:S01]  /*0a30*/  ISETP.GE.U32.AND P0, PT, R19, UR4, PT ;  /* 0x0000000413007c0c */ /* 0x000fe2000bf06070 */
[----:B------:R-:W-:Y:S01]  /*0a40*/  UMOV UR12, 0xffffffff ;  /* 0xffffffff000c7882 */ /* 0x000fe20000000000 */
[----:B------:R1:W-:Y:S01]  /*0a50*/  STL [R1+0x84], R6 ;  /* 0x0000840601007387 */ /* 0x0003e20000100800 */
[----:B------:R-:W-:Y:S02]  /*0a60*/  PRMT R4, RZ, 0x7610, R4 ;  /* 0x00007610ff047816 */ /* 0x000fe40000000004 */
[----:B------:R-:W-:Y:S01]  /*0a70*/  ISETP.GE.U32.AND.EX P0, PT, R23, UR5, PT, P0 ;  /* 0x0000000517007c0c */ /* 0x000fe2000bf06100 */
[----:B------:R1:W-:-:S12]  /*0a80*/  STL [R1+0x80], R5 ;  /* 0x0000800501007387 */ /* 0x0003d80000100800 */
[----:B-1----:R-:W-:Y:S05]  /*0a90*/  @P0 BRA `(.L_x_8) ;  /* 0x0000000400380947 */ /* 0x002fea0003800000 */
[----:B------:R-:W1:Y:S01]  /*0aa0*/  LDC.64 R14, c[0x0][0x628] ;  /* 0x00018a00ff0e7b82 */ /* 0x000e620000000a00 */
[----:B------:R-:W-:Y:S02]  /*0ab0*/  IMAD.MOV.U32 R4, RZ, RZ, R19 ;  /* 0x000000ffff047224 */ /* 0x000fe400078e0013 */
[----:B------:R-:W-:-:S05]  /*0ac0*/  IMAD.MOV.U32 R5, RZ, RZ, R23 ;  /* 0x000000ffff057224 */ /* 0x000fca00078e0017 */
[----:B------:R-:W2:Y:S08]  /*0ad0*/  LDC R10, c[0x0][0x630] ;  /* 0x00018c00ff0a7b82 */ /* 0x000eb00000000800 */
[----:B------:R-:W3:Y:S01]  /*0ae0*/  LDC.64 R16, c[0x0][0x620] ;  /* 0x00018800ff107b82 */ /* 0x000ee20000000a00 */
[----:B-1----:R-:W-:-:S04]  /*0af0*/  ISETP.NE.U32.AND P0, PT, R14, RZ, PT ;  /* 0x000000ff0e00720c */ /* 0x002fc80003f05070 */
[----:B------:R-:W-:-:S13]  /*0b00*/  ISETP.NE.AND.EX P0, PT, R15, RZ, PT, P0 ;  /* 0x000000ff0f00720c */ /* 0x000fda0003f05300 */
[----:B--23--:R-:W-:Y:S05]  /*0b10*/  @!P0 BRA `(.L_x_9) ;  /* 0x0000000000288947 */ /* 0x00cfea0003800000 */
[----:B------:R-:W1:Y:S02]  /*0b20*/  LDC R9, c[0x0][0x634] ;  /* 0x00018d00ff097b82 */ /* 0x000e640000000800 */
[----:B-1----:R-:W-:-:S05]  /*0b30*/  IADD3 R9, P0, R19, R9, RZ ;  /* 0x0000000913097210 */ /* 0x002fca0007f1e0ff */
[----:B------:R-:W-:-:S04]  /*0b40*/  IMAD.X R13, RZ, RZ, R23, P0 ;  /* 0x000000ffff0d7224 */ /* 0x000fc800000e0617 */
[----:B------:R-:W-:-:S04]  /*0b50*/  IMAD.WIDE.U32 R4, R13, R14, RZ ;  /* 0x0000000e0d047225 */ /* 0x000fc800078e00ff */
[----:B------:R-:W-:-:S04]  /*0b60*/  IMAD.WIDE.U32 R6, P0, R9, R15, R4 ;  /* 0x0000000f09067225 */ /* 0x000fc80007800004 */
[----:B------:R-:W-:-:S04]  /*0b70*/  IMAD.WIDE.U32 R4, R9, R14, RZ ;  /* 0x0000000e09047225 */ /* 0x000fc800078e00ff */
[----:B------:R-:W-:Y:S01]  /*0b80*/  IMAD.X R9, RZ, RZ, RZ, P0 ;  /* 0x000000ffff097224 */ /* 0x000fe200000e06ff */
[----:B------:R-:W-:Y:S01]  /*0b90*/  IADD3 RZ, P0, R5, R6, RZ ;  /* 0x0000000605ff7210 */ /* 0x000fe20007f1e0ff */
[----:B------:R-:W-:-:S04]  /*0ba0*/  IMAD.MOV.U32 R8, RZ, RZ, R7 ;  /* 0x000000ffff087224 */ /* 0x000fc800078e0007 */
[----:B------:R-:W-:-:S08]  /*0bb0*/  IMAD.WIDE.U32.X R4, R13, R15, R8, P0 ;  /* 0x0000000f0d047225 */ /* 0x000fd000000e0408 */
.L_x_9:
[----:B------:R-:W1:Y:S01]  /*0bc0*/  LDC.64 R20, c[0x0][0x640] ;  /* 0x00019000ff147b82 */ /* 0x000e620000000a00 */
[-C--:B------:R-:W-:Y:S01]  /*0bd0*/  SHF.R.U64 R22, R4, R10.reuse, R5 ;  /* 0x0000000a04167219 */ /* 0x080fe20000001205 */
[----:B------:R-:W-:Y:S01]  /*0be0*/  IMAD.MOV.U32 R4, RZ, RZ, R19 ;  /* 0x000000ffff047224 */ /* 0x000fe200078e0013 */
[----:B------:R-:W-:Y:S01]  /*0bf0*/  SHF.R.U32.HI R3, RZ, R10, R5 ;  /* 0x0000000aff037219 */ /* 0x000fe20000011605 */
[----:B------:R-:W-:Y:S01]  /*0c00*/  IMAD.MOV.U32 R5, RZ, RZ, R23 ;  /* 0x000000ffff057224 */ /* 0x000fe200078e0017 */
[----:B------:R-:W-:Y:S01]  /*0c10*/  IADD3 R7, P0, RZ, -R22, RZ ;  /* 0x80000016ff077210 */ /* 0x000fe20007f1e0ff */
[----:B0-----:R-:W-:Y:S02]  /*0c20*/  IMAD R23, R11, R12, R2 ;  /* 0x0000000c0b177224 */ /* 0x001fe400078e0202 */
[----:B------:R-:W0:Y:S01]  /*0c30*/  LDC R8, c[0x0][0x618] ;  /* 0x00018600ff087b82 */ /* 0x000e220000000800 */
[----:B------:R-:W-:Y:S02]  /*0c40*/  IMAD.MOV.U32 R11, RZ, RZ, 0x1 ;  /* 0x00000001ff0b7424 */ /* 0x000fe400078e00ff */
[----:B------:R-:W-:-:S02]  /*0c50*/  IMAD.X R3, RZ, RZ, ~R3, P0 ;  /* 0x000000ffff037224 */ /* 0x000fc400000e0e03 */
[----:B------:R-:W-:-:S03]  /*0c60*/  IMAD.WIDE.U32 R4, R7, R16, R4 ;  /* 0x0000001007047225 */ /* 0x000fc600078e0004 */
[----:B------:R-:W2:Y:S01]  /*0c70*/  LDC R14, c[0x0][0x608] ;  /* 0x00018200ff0e7b82 */ /* 0x000ea20000000800 */
[----:B------:R-:W-:-:S04]  /*0c80*/  IMAD R6, R3, R16, RZ ;  /* 0x0000001003067224 */ /* 0x000fc800078e02ff */
[----:B------:R-:W-:-:S03]  /*0c90*/  IMAD R3, R7, R17, R6 ;  /* 0x0000001107037224 */ /* 0x000fc600078e0206 */
[----:B------:R-:W3:Y:S01]  /*0ca0*/  LDC R18, c[0x0][0x658] ;  /* 0x00019600ff127b82 */ /* 0x000ee20000000800 */
[----:B------:R-:W-:Y:S01]  /*0cb0*/  IMAD.IADD R3, R5, 0x1, R3 ;  /* 0x0000000105037824 */ /* 0x000fe200078e0203 */
[----:B-1----:R-:W-:Y:S01]  /*0cc0*/  ISETP.NE.U32.AND P0, PT, R20, RZ, PT ;  /* 0x000000ff1400720c */ /* 0x002fe20003f05070 */
[----:B------:R-:W-:-:S03]  /*0cd0*/  IMAD.MOV.U32 R5, RZ, RZ, -0x1 ;  /* 0xffffffffff057424 */ /* 0x000fc600078e00ff */
[----:B------:R-:W-:Y:S02]  /*0ce0*/  ISETP.NE.AND.EX P0, PT, R21, RZ, PT, P0 ;  /* 0x000000ff1500720c */ /* 0x000fe40003f05300 */
[----:B------:R-:W1:Y:S01]  /*0cf0*/  LDC R13, c[0x0][0x600] ;  /* 0x00018000ff0d7b82 */ /* 0x000e620000000800 */
[-CC-:B0-----:R-:W-:Y:S02]  /*0d00*/  SHF.R.U64 R10, R4, R8.reuse, R3.reuse ;  /* 0x00000008040a7219 */ /* 0x181fe40000001203 */
[----:B------:R-:W-:-:S05]  /*0d10*/  SHF.R.U32.HI R3, RZ, R8, R3 ;  /* 0x00000008ff037219 */ /* 0x000fca0000011603 */
[----:B------:R-:W0:Y:S01]  /*0d20*/  LDC R15, c[0x0][0x648] ;  /* 0x00019200ff0f7b82 */ /* 0x000e220000000800 */
[-CC-:B--2---:R-:W-:Y:S02]  /*0d30*/  SHF.R.U64 R19, R10, R14.reuse, R3.reuse ;  /* 0x0000000e0a137219 */ /* 0x184fe40000001203 */
[----:B------:R-:W-:-:S05]  /*0d40*/  SHF.R.U32.HI R3, RZ, R14, R3 ;  /* 0x0000000eff037219 */ /* 0x000fca0000011603 */
[----:B------:R-:W2:Y:S01]  /*0d50*/  LDC R17, c[0x0][0x638] ;  /* 0x00018e00ff117b82 */ /* 0x000ea20000000800 */
[-C--:B---3--:R-:W-:Y:S02]  /*0d60*/  SHF.L.U32 R2, R5, R18.reuse, RZ ;  /* 0x0000001205027219 */ /* 0x088fe400000006ff */
[--C-:B------:R-:W-:Y:S02]  /*0d70*/  SHF.R.U64 R12, R19, R18, R3.reuse ;  /* 0x00000012130c7219 */ /* 0x100fe40000001203 */
[----:B------:R-:W-:Y:S02]  /*0d80*/  LOP3.LUT R8, RZ, R2, RZ, 0x33, !PT ;  /* 0x00000002ff087212 */ /* 0x000fe400078e33ff */
[----:B------:R-:W-:Y:S01]  /*0d90*/  SHF.R.U32.HI R3, RZ, R18, R3 ;  /* 0x00000012ff037219 */ /* 0x000fe20000011603 */
[----:B------:R-:W3:Y:S01]  /*0da0*/  LDC R16, c[0x0][0x610] ;  /* 0x00018400ff107b82 */ /* 0x000ee20000000800 */
[----:B------:R-:W-:Y:S01]  /*0db0*/  IMAD.MOV.U32 R2, RZ, RZ, R12 ;  /* 0x000000ffff027224 */ /* 0x000fe200078e000c */
[----:B------:R-:W-:Y:S06]  /*0dc0*/  @!P0 BRA `(.L_x_10) ;  /* 0x0000000000288947 */ /* 0x000fec0003800000 */
[----:B------:R-:W4:Y:S02]  /*0dd0*/  LDC R7, c[0x0][0x64c] ;  /* 0x00019300ff077b82 */ /* 0x000f240000000800 */
[----:B----4-:R-:W-:-:S05]  /*0de0*/  IADD3 R7, P0, R12, R7, RZ ;  /* 0x000000070c077210 */ /* 0x010fca0007f1e0ff */
        /* <DEDUP_REMOVED lines=8> */
.L_x_10:
[----:B0-----:R-:W-:Y:S01]  /*0e70*/  SHF.R.U64 R4, R2, R15, R3 ;  /* 0x0000000f02047219 */ /* 0x001fe20000001203 */
[----:B-1----:R-:W-:Y:S01]  /*0e80*/  VIADD R5, R13, 0xffffffff ;  /* 0xffffffff0d057836 */ /* 0x002fe20000000000 */
[----:B------:R-:W-:Y:S02]  /*0e90*/  SHF.L.U32 R2, R11, R18, RZ ;  /* 0x000000120b027219 */ /* 0x000fe400000006ff */
[----:B------:R-:W-:Y:S01]  /*0ea0*/  LOP3.LUT R3, R19, R8, RZ, 0xc0, !PT ;  /* 0x0000000813037212 */ /* 0x000fe200078ec0ff */
[----:B------:R-:W-:Y:S01]  /*0eb0*/  IMAD.MOV R6, RZ, RZ, -R4 ;  /* 0x000000ffff067224 */ /* 0x000fe200078e0a04 */
[----:B------:R-:W-:Y:S02]  /*0ec0*/  SEL R0, R0, R23, !P4 ;  /* 0x0000001700007207 */ /* 0x000fe40006000000 */
[----:B------:R-:W-:Y:S01]  /*0ed0*/  LOP3.LUT R5, R10, R5, RZ, 0xc0, !PT ;  /* 0x000000050a057212 */ /* 0x000fe200078ec0ff */
[----:B------:R-:W-:Y:S01]  /*0ee0*/  IMAD R3, R2, R4, R3 ;  /* 0x0000000402037224 */ /* 0x000fe200078e0203 */
[----:B------:R-:W-:Y:S01]  /*0ef0*/  R2UR UR12, R22 ;  /* 0x00000000160c72ca */ /* 0x000fe200000e0000 */
[----:B--2---:R-:W-:-:S02]  /*0f00*/  IMAD R2, R6, R17, R12 ;  /* 0x0000001106027224 */ /* 0x004fc400078e020c */
[----:B---3--:R-:W-:Y:S02]  /*0f10*/  IMAD R0, R3, R16, R0 ;  /* 0x0000001003007224 */ /* 0x008fe400078e0200 */
[----:B------:R-:W-:Y:S02]  /*0f20*/  IMAD R3, R2, R13, R5 ;  /* 0x0000000d02037224 */ /* 0x000fe400078e0205 */
[----:B------:R-:W-:-:S03]  /*0f30*/  IMAD.MOV.U32 R4, RZ, RZ, 0x1 ;  /* 0x00000001ff047424 */ /* 0x000fc600078e00ff */
[----:B------:R-:W-:Y:S02]  /*0f40*/  SEL R2, R3, R0, !P4 ;  /* 0x0000000003027207 */ /* 0x000fe40006000000 */
[----:B------:R-:W-:-:S03]  /*0f50*/  SEL R0, R0, R3, !P4 ;  /* 0x0000000300007207 */ /* 0x000fc60006000000 */
[----:B------:R1:W-:Y:S04]  /*0f60*/  STL [R1+0x80], R2 ;  /* 0x0000800201007387 */ /* 0x0003e80000100800 */
[----:B------:R1:W-:Y:S02]  /*0f70*/  STL [R1+0x84], R0 ;  /* 0x0000840001007387 */ /* 0x0003e40000100800 */
.L_x_8:
[----:B------:R-:W-:-:S08]  /*0f80*/  NOP ;  /* 0x0000000000007918 */ /* 0x000fd00000000000 */
[----:B------:R-:W2:Y:S02]  /*0f90*/  USETMAXREG.TRY_ALLOC.CTAPOOL UP0, 0xe8 ;  /* 0x000000e8000079c8 */ /* 0x000ea40008000600 */
[----:B--2---:R-:W-:-:S13]  /*0fa0*/  PLOP3.LUT P0, PT, PT, PT, UP0, 0x80, 0x0 ;  /* 0x000000000000781c */ /* 0x004fda0003f0f008 */
[----:B------:R-:W-:Y:S05]  /*0fb0*/  @!P0 BRA `(.L_x_8) ;  /* 0xfffffffc00f08947 */ /* 0x000fea000383ffff */
[----:B------:R-:W-:Y:S01]  /*0fc0*/  ULDC.64 UR4, c[0x0][0x598] ;  /* 0x0001660000047ab9 */ /* 0x000fe20000000a00 */
[----:B------:R-:W-:Y:S01]  /*0fd0*/  ULDC.64 UR14, c[0x0][0x208] ;  /* 0x00008200000e7ab9 */ /* 0x000fe20000000a00 */
[----:B------:R-:W-:-:S04]  /*0fe0*/  ISETP.NE.U32.AND P0, PT, RZ, UR4, PT ;  /* 0x00000004ff007c0c */ /* 0x000fc8000bf05070 */
[----:B------:R-:W-:-:S13]  /*0ff0*/  ISETP.NE.AND.EX P0, PT, RZ, UR5, PT, P0 ;  /* 0x00000005ff007c0c */ /* 0x000fda000bf05300 */
[----:B------:R-:W-:Y:S05]  /*1000*/  @!P0 BRA `(.L_x_11) ;  /* 0x0000000000208947 */ /* 0x000fea0003800000 */
[----:B-1----:R-:W1:Y:S02]  /*1010*/  LDC.64 R2, c[0x0][0x598] ;  /* 0x00016600ff027b82 */ /* 0x002e640000000a00 */
[----:B-1----:R-:W2:Y:S02]  /*1020*/  LDG.E.64 R2, desc[UR14][R2.64] ;  /* 0x0000000e02027981 */ /* 0x002ea4000c1e1b00 */
[----:B--2---:R-:W-:-:S04]  /*1030*/  ISETP.NE.U32.AND P0, PT, R2, RZ, PT ;  /* 0x000000ff0200720c */ /* 0x004fc80003f05070 */
[----:B------:R-:W-:-:S13]  /*1040*/  ISETP.NE.AND.EX P0, PT, R3, RZ, PT, P0 ;  /* 0x000000ff0300720c */ /* 0x000fda0003f05300 */
[----:B------:R-:W-:Y:S05]  /*1050*/  @!P0 BRA `(.L_x_11) ;  /* 0x00000000000c8947 */ /* 0x000fea0003800000 */
[----:B------:R-:W2:Y:S02]  /*1060*/  LD.E R2, desc[UR14][R2.64] ;  /* 0x0000000e02027980 */ /* 0x000ea4000c101900 */
[----:B--2---:R-:W-:Y:S01]  /*1070*/  R2UR UR20, R2 ;  /* 0x00000000021472ca */ /* 0x004fe200000e0000 */
[----:B------:R-:W-:-:S14]  /*1080*/  BRA `(.L_x_12) ;  /* 0x0000000000247947 */ /* 0x000fdc0003800000 */
.L_x_11:
[----:B------:R-:W-:Y:S02]  /*1090*/  ULDC.64 UR4, c[0x0][0x588] ;  /* 0x0001620000047ab9 */ /* 0x000fe40000000a00 */
[----:B------:R-:W-:-:S04]  /*10a0*/  ISETP.NE.U32.AND P0, PT, RZ, UR4, PT ;  /* 0x00000004ff007c0c */ /* 0x000fc8000bf05070 */
[----:B------:R-:W-:-:S13]  /*10b0*/  ISETP.NE.AND.EX P0, PT, RZ, UR5, PT, P0 ;  /* 0x00000005ff007c0c */ /* 0x000fda000bf05300 */
[----:B------:R-:W-:Y:S05]  /*10c0*/  @!P0 BRA `(.L_x_13) ;  /* 0x0000000000108947 */ /* 0x000fea0003800000 */
[----:B-1----:R-:W1:Y:S02]  /*10d0*/  LDC.64 R2, c[0x0][0x588] ;  /* 0x00016200ff027b82 */ /* 0x002e640000000a00 */
[----:B-1----:R-:W2:Y:S02]  /*10e0*/  LDG.E R2, desc[UR14][R2.64] ;  /* 0x0000000e02027981 */ /* 0x002ea4000c1e1900 */
[----:B--2---:R-:W-:Y:S01]  /*10f0*/  R2UR UR20, R2 ;  /* 0x00000000021472ca */ /* 0x004fe200000e0000 */
[----:B------:R-:W-:-:S14]  /*1100*/  BRA `(.L_x_12) ;  /* 0x0000000000047947 */ /* 0x000fdc0003800000 */
.L_x_13:
[----:B------:R-:W-:-:S05]  /*1110*/  ULDC UR20, c[0x0][0x580] ;  /* 0x0001600000147ab9 */ /* 0x000fca0000000800 */
.L_x_12:
[----:B------:R-:W-:Y:S02]  /*1120*/  ULDC.64 UR4, c[0x0][0x5a0] ;  /* 0x0001680000047ab9 */ /* 0x000fe40000000a00 */
        /* <DEDUP_REMOVED lines=11> */
.L_x_14:
        /* <DEDUP_REMOVED lines=8> */
.L_x_16:
[----:B------:R-:W-:-:S05]  /*1260*/  ULDC UR21, c[0x0][0x584] ;  /* 0x0001610000157ab9 */ /* 0x000fca0000000800 */
.L_x_15:
[----:B------:R-:W-:-:S13]  /*1270*/  LOP3.LUT P0, RZ, R4, 0xff, RZ, 0xc0, !PT ;  /* 0x000000ff04ff7812 */ /* 0x000fda000780c0ff */
[----:B------:R-:W-:Y:S05]  /*1280*/  @!P0 EXIT ;  /* 0x000000000000894d */ /* 0x000fea0003800000 */
[----:B------:R-:W-:Y:S01]  /*1290*/  ULDC UR4, c[0x0][0x28c] ;  /* 0x0000a30000047ab9 */ /* 0x000fe20000000800 */
[----:B------:R-:W-:Y:S02]  /*12a0*/  ULOP3.LUT UR22, UR13, 0x1, URZ, 0xfc, !UPT ;  /* 0x000000010d167892 */ /* 0x000fe4000f8efc3f */
[----:B------:R-:W-:-:S04]  /*12b0*/  UIADD3 UR4, UR4, 0x7f, URZ ;  /* 0x0000007f04047890 */ /* 0x000fc8000fffe03f */
[----:B------:R-:W-:-:S04]  /*12c0*/  USHF.R.S32.HI UR5, URZ, 0x1f, UR4 ;  /* 0x0000001f3f057899 */ /* 0x000fc80008011404 */
[----:B------:R-:W-:-:S03]  /*12d0*/  ULEA.HI UR5, UR5, UR4, URZ, 0x7 ;  /* 0x0000000405057291 */ /* 0x000fc6000f8f383f */
[----:B------:R-:W-:Y:S01]  /*12e0*/  UMOV UR4, URZ ;  /* 0x0000003f00047c82 */ /* 0x000fe20008000000 */
[----:B------:R-:W-:-:S03]  /*12f0*/  USHF.R.S32.HI UR9, URZ, 0x7, UR5 ;  /* 0x000000073f097899 */ /* 0x000fc60008011405 */
[----:B------:R-:W-:-:S09]  /*1300*/  UMOV UR5, URZ ;  /* 0x0000003f00057c82 */ /* 0x000fd20008000000 */
.L_x_299:
[----:B-1----:R-:W1:Y:S01]  /*1310*/  S2R R0, SR_TID.X ;  /* 0x0000000000007919 */ /* 0x002e620000002100 */
[----:B--2---:R-:W2:Y:S01]  /*1320*/  S2UR UR18, SR_CgaCtaId ;  /* 0x00000000001279c3 */ /* 0x004ea20000008800 */
[----:B------:R-:W-:Y:S01]  /*1330*/  UMOV UR17, 0x400 ;  /* 0x0000040000117882 */ /* 0x000fe20000000000 */
[----:B------:R-:W-:Y:S01]  /*1340*/  UMOV UR6, URZ ;  /* 0x0000003f00067c82 */ /* 0x000fe20008000000 */
[----:B------:R-:W-:Y:S01]  /*1350*/  STL [R1+0x6c], RZ ;  /* 0x00006cff01007387 */ /* 0x000fe20000100800 */
[----:B------:R-:W-:Y:S01]  /*1360*/  UMOV UR7, URZ ;  /* 0x0000003f00077c82 */ /* 0x000fe20008000000 */
[----:B------:R-:W-:Y:S01]  /*1370*/  UMOV UR8, URZ ;  /* 0x0000003f00087c82 */ /* 0x000fe20008000000 */
[----:B------:R-:W-:Y:S01]  /*1380*/  UMOV UR23, UR5 ;  /* 0x0000000500177c82 */ /* 0x000fe20008000000 */
[----:B------:R-:W-:Y:S01]  /*1390*/  STL [R1+0x68], RZ ;  /* 0x000068ff01007387 */ /* 0x000fe20000100800 */
[----:B---3--:R-:W3:Y:S01]  /*13a0*/  LDC R2, c[0x0][0x28c] ;  /* 0x0000a300ff027b82 */ /* 0x008ee20000000800 */
[----:B------:R-:W-:Y:S01]  /*13b0*/  UMOV UR24, UR4 ;  /* 0x0000000400187c82 */ /* 0x000fe20008000000 */
[----:B------:R-:W-:Y:S01]  /*13c0*/  CS2R R4, SRZ ;  /* 0x0000000000047805 */ /* 0x000fe2000001ff00 */
[----:B------:R-:W-:Y:S01]  /*13d0*/  STL [R1+0x64], RZ ;  /* 0x000064ff01007387 */ /* 0x000fe20000100800 */
[----:B------:R-:W-:-:S02]  /*13e0*/  CS2R R6, SRZ ;  /* 0x0000000000067805 */ /* 0x000fc4000001ff00 */
[----:B------:R-:W-:Y:S02]  /*13f0*/  CS2R R8, SRZ ;  /* 0x0000000000087805 */ /* 0x000fe4000001ff00 */
[----:B------:R-:W-:Y:S01]  /*1400*/  CS2R R10, SRZ ;  /* 0x00000000000a7805 */ /* 0x000fe2000001ff00 */
[----:B------:R-:W-:Y:S01]  /*1410*/  STL [R1+0x60], RZ ;  /* 0x000060ff01007387 */ /* 0x000fe20000100800 */
[----:B------:R-:W-:Y:S02]  /*1420*/  CS2R R12, SRZ ;  /* 0x00000000000c7805 */ /* 0x000fe4000001ff00 */
[----:B------:R-:W-:Y:S02]  /*1430*/  CS2R R14, SRZ ;  /* 0x00000000000e7805 */ /* 0x000fe4000001ff00 */
[----:B------:R-:W-:Y:S01]  /*1440*/  CS2R R16, SRZ ;  /* 0x0000000000107805 */ /* 0x000fe2000001ff00 */
[----:B------:R-:W-:Y:S01]  /*1450*/  STL [R1+0x5c], RZ ;  /* 0x00005cff01007387 */ /* 0x000fe20000100800 */
[----:B0-----:R-:W-:-:S02]  /*1460*/  CS2R R18, SRZ ;  /* 0x0000000000127805 */ /* 0x001fc4000001ff00 */
[----:B------:R-:W-:Y:S02]  /*1470*/  CS2R R20, SRZ ;  /* 0x0000000000147805 */ /* 0x000fe4000001ff00 */
[----:B------:R-:W-:Y:S01]  /*1480*/  CS2R R22, SRZ ;  /* 0x0000000000167805 */ /* 0x000fe2000001ff00 */
[----:B------:R-:W-:Y:S01]  /*1490*/  STL [R1+0x58], RZ ;  /* 0x000058ff01007387 */ /* 0x000fe20000100800 */
[----:B------:R-:W-:Y:S02]  /*14a0*/  CS2R R152, SRZ ;  /* 0x0000000000987805 */ /* 0x000fe4000001ff00 */
[----:B------:R-:W-:Y:S02]  /*14b0*/  CS2R R154, SRZ ;  /* 0x00000000009a7805 */ /* 0x000fe4000001ff00 */
[----:B------:R-:W-:Y:S01]  /*14c0*/  CS2R R156, SRZ ;  /* 0x00000000009c7805 */ /* 0x000fe2000001ff00 */
[----:B------:R-:W-:Y:S01]  /*14d0*/  STL [R1+0x54], RZ ;  /* 0x000054ff01007387 */ /* 0x000fe20000100800 */
[----:B------:R-:W-:-:S02]  /*14e0*/  CS2R R158, SRZ ;  /* 0x00000000009e7805 */ /* 0x000fc4000001ff00 */
[----:B------:R-:W-:Y:S02]  /*14f0*/  CS2R R160, SRZ ;  /* 0x0000000000a07805 */ /* 0x000fe4000001ff00 */
[----:B------:R-:W-:Y:S02]  /*1500*/  CS2R R162, SRZ ;  /* 0x0000000000a27805 */ /* 0x000fe4000001ff00 */
[----:B-1----:R-:W-:Y:S01]  /*1510*/  LOP3.LUT R0, R0, 0x80, RZ, 0xc0, !PT ;  /* 0x0000008000007812 */ /* 0x002fe200078ec0ff */
[----:B------:R-:W-:Y:S01]  /*1520*/  STL [R1+0x50], RZ ;  /* 0x000050ff01007387 */ /* 0x000fe20000100800 */
[----:B---3--:R-:W-:Y:S02]  /*1530*/  ISETP.GE.AND P0, PT, R2, 0x1, PT ;  /* 0x000000010200780c */ /* 0x008fe40003f06270 */
[----:B------:R-:W-:Y:S02]  /*1540*/  CS2R R2, SRZ ;  /* 0x0000000000027805 */ /* 0x000fe4000001ff00 */
[----:B------:R-:W-:Y:S01]  /*1550*/  SHF.R.U32.HI R0, RZ, 0x7, R0 ;  /* 0x00000007ff007819 */ /* 0x000fe20000011600 */
        /* <DEDUP_REMOVED lines=8> */
[----:B------:R-:W0:Y:S01]  /*15e0*/  SHFL.IDX PT, R0, R0, RZ, 0x1f ;  /* 0x00001fff00007589 */ /* 0x000e2200000e0000 */
[----:B------:R-:W-:-:S02]  /*15f0*/  CS2R R176, SRZ ;  /* 0x0000000000b07805 */ /* 0x000fc4000001ff00 */
[----:B------:R-:W-:Y:S02]  /*1600*/  CS2R R178, SRZ ;  /* 0x0000000000b27805 */ /* 0x000fe4000001ff00 */
[----:B------:R-:W-:Y:S01]  /*1610*/  CS2R R180, SRZ ;  /* 0x0000000000b47805 */ /* 0x000fe2000001ff00 */
[----:B------:R1:W-:Y:S01]  /*1620*/  STL [R1+0x44], RZ ;  /* 0x000044ff01007387 */ /* 0x0003e20000100800 */
[----:B------:R-:W-:Y:S02]  /*1630*/  CS2R R182, SRZ ;  /* 0x0000000000b67805 */ /* 0x000fe4000001ff00 */
[----:B------:R-:W-:Y:S02]  /*1640*/  CS2R R184, SRZ ;  /* 0x0000000000b87805 */ /* 0x000fe4000001ff00 */
[----:B------:R-:W-:Y:S01]  /*1650*/  CS2R R186, SRZ ;  /* 0x0000000000ba7805 */ /* 0x000fe2000001ff00 */
[----:B------:R1:W-:Y:S01]  /*1660*/  STL [R1+0x40], RZ ;  /* 0x000040ff01007387 */ /* 0x0003e20000100800 */
        /* <DEDUP_REMOVED lines=14> */
[----:B------:R-:W-:Y:S02]  /*1750*/  CS2R R210, SRZ ;  /* 0x0000000000d27805 */ /* 0x000fe4000001ff00 */
[----:B0-----:R-:W-:Y:S01]  /*1760*/  R2UR UR10, R0 ;  /* 0x00000000000a72ca */ /* 0x001fe200000e0000 */
[----:B------:R1:W-:Y:S01]  /*1770*/  STL [R1+0x30], RZ ;  /* 0x000030ff01007387 */ /* 0x0003e20000100800 */
[----:B------:R-:W-:Y:S01]  /*1780*/  IMAD.MOV.U32 R0, RZ, RZ, RZ ;  /* 0x000000ffff007224 */ /* 0x000fe200078e00ff */
[----:B------:R-:W-:-:S02]  /*1790*/  CS2R R212, SRZ ;  /* 0x0000000000d47805 */ /* 0x000fc4000001ff00 */
[----:B------:R-:W-:Y:S01]  /*17a0*/  CS2R R214, SRZ ;  /* 0x0000000000d67805 */ /* 0x000fe2000001ff00 */
[----:B------:R1:W-:Y:S01]  /*17b0*/  STL [R1+0x2c], RZ ;  /* 0x00002cff01007387 */ /* 0x0003e20000100800 */
[----:B------:R-:W-:Y:S02]  /*17c0*/  CS2R R216, SRZ ;  /* 0x0000000000d87805 */ /* 0x000fe4000001ff00 */
[----:B------:R-:W-:Y:S02]  /*17d0*/  CS2R R218, SRZ ;  /* 0x0000000000da7805 */ /* 0x000fe4000001ff00 */
[----:B------:R-:W-:Y:S01]  /*17e0*/  CS2R R220, SRZ ;  /* 0x0000000000dc7805 */ /* 0x000fe2000001ff00 */
[----:B------:R1:W-:Y:S01]  /*17f0*/  STL [R1+0x28], RZ ;  /* 0x000028ff01007387 */ /* 0x0003e20000100800 */
[----:B------:R-:W-:Y:S02]  /*1800*/  CS2R R222, SRZ ;  /* 0x0000000000de7805 */ /* 0x000fe4000001ff00 */
[----:B------:R-:W-:-:S02]  /*1810*/  CS2R R224, SRZ ;  /* 0x0000000000e07805 */ /* 0x000fc4000001ff00 */
[----:B------:R-:W-:Y:S01]  /*1820*/  CS2R R226, SRZ ;  /* 0x0000000000e27805 */ /* 0x000fe2000001ff00 */
[----:B------:R1:W-:Y:S01]  /*1830*/  STL [R1+0x24], RZ ;  /* 0x000024ff01007387 */ /* 0x0003e20000100800 */
[----:B------:R-:W-:Y:S01]  /*1840*/  ULEA.HI UR11, UR10, UR10, URZ, 0x1 ;  /* 0x0000000a0a0b7291 */ /* 0x000fe2000f8f083f */
[----:B------:R-:W-:Y:S01]  /*1850*/  IMAD.MOV.U32 R228, RZ, RZ, RZ ;  /* 0x000000ffffe47224 */ /* 0x000fe200078e00ff */
[----:B------:R-:W-:Y:S01]  /*1860*/  CS2R R88, SRZ ;  /* 0x0000000000587805 */ /* 0x000fe2000001ff00 */
[----:B------:R1:W-:Y:S01]  /*1870*/  STL [R1+0x20], RZ ;  /* 0x000020ff01007387 */ /* 0x0003e20000100800 */
[----:B------:R-:W-:Y:S01]  /*1880*/  ULOP3.LUT UR16, UR11, 0x7fffe, URZ, 0xc0, !UPT ;  /* 0x0007fffe0b107892 */ /* 0x000fe2000f8ec03f */
[----:B------:R-:W-:Y:S01]  /*1890*/  CS2R R90, SRZ ;  /* 0x00000000005a7805 */ /* 0x000fe2000001ff00 */
[----:B--2---:R-:W-:Y:S01]  /*18a0*/  ULEA UR11, UR18, UR17, 0x18 ;  /* 0x00000011120b7291 */ /* 0x004fe2000f8ec03f */
[----:B------:R1:W-:Y:S01]  /*18b0*/  STL [R1+0x1c], RZ ;  /* 0x00001cff01007387 */ /* 0x0003e20000100800 */
[----:B------:R-:W-:Y:S01]  /*18c0*/  UIADD3 UR16, UR10, -UR16, URZ ;  /* 0x800000100a107290 */ /* 0x000fe2000fffe03f */
[----:B------:R-:W-:-:S02]  /*18d0*/  CS2R R92, SRZ ;  /* 0x00000000005c7805 */ /* 0x000fc4000001ff00 */
[----:B------:R-:W-:Y:S01]  /*18e0*/  CS2R R94, SRZ ;  /* 0x00000000005e7805 */ /* 0x000fe2000001ff00 */
[----:B------:R1:W-:Y:S01]  /*18f0*/  STL [R1+0x18], RZ ;  /* 0x000018ff01007387 */ /* 0x0003e20000100800 */
[----:B------:R-:W-:Y:S01]  /*1900*/  ULEA UR16, UR16, UR11, 0xd ;  /* 0x0000000b10107291 */ /* 0x000fe2000f8e683f */
[----:B------:R-:W-:Y:S02]  /*1910*/  CS2R R96, SRZ ;  /* 0x0000000000607805 */ /* 0x000fe4000001ff00 */
[----:B------:R-:W-:Y:S01]  /*1920*/  CS2R R98, SRZ ;  /* 0x0000000000627805 */ /* 0x000fe2000001ff00 */
[----:B------:R1:W-:Y:S01]  /*1930*/  STL [R1+0x14], RZ ;  /* 0x000014ff01007387 */ /* 0x0003e20000100800 */
[----:B------:R-:W-:Y:S01]  /*1940*/  UIADD3 UR16, UR16, 0x100, URZ ;  /* 0x0000010010107890 */ /* 0x000fe2000fffe03f */
[----:B------:R-:W-:Y:S02]  /*1950*/  CS2R R100, SRZ ;  /* 0x0000000000647805 */ /* 0x000fe4000001ff00 */
[----:B------:R-:W-:Y:S01]  /*1960*/  CS2R R102, SRZ ;  /* 0x0000000000667805 */ /* 0x000fe2000001ff00 */
[----:B------:R1:W-:Y:S01]  /*1970*/  STL [R1+0x10], RZ ;  /* 0x000010ff01007387 */ /* 0x0003e20000100800 */
[----:B------:R-:W-:Y:S01]  /*1980*/  USHF.R.U32.HI UR10, URZ, 0x4, UR16 ;  /* 0x000000043f0a7899 */ /* 0x000fe20008011610 */
[----:B------:R-:W-:-:S02]  /*1990*/  CS2R R104, SRZ ;  /* 0x0000000000687805 */ /* 0x000fc4000001ff00 */
[----:B------:R-:W-:Y:S01]  /*19a0*/  CS2R R106, SRZ ;  /* 0x00000000006a7805 */ /* 0x000fe2000001ff00 */
[----:B------:R1:W-:Y:S01]  /*19b0*/  STL [R1+0xc], RZ ;  /* 0x00000cff01007387 */ /* 0x0003e20000100800 */
[----:B------:R-:W-:Y:S01]  /*19c0*/  ULOP3.LUT UR10, UR10, 0x3fff, URZ, 0xc0, !UPT ;  /* 0x00003fff0a0a7892 */ /* 0x000fe2000f8ec03f */
        /* <DEDUP_REMOVED lines=10> */
[----:B------:R1:W-:Y:S01]  /*1a70*/  STL [R1], RZ ;  /* 0x000000ff01007387 */ /* 0x0003e20000100800 */
[----:B------:R-:W-:Y:S02]  /*1a80*/  CS2R R124, SRZ ;  /* 0x00000000007c7805 */ /* 0x000fe4000001ff00 */
[----:B------:R-:W-:Y:S02]  /*1a90*/  CS2R R126, SRZ ;  /* 0x00000000007e7805 */ /* 0x000fe4000001ff00 */
[----:B------:R-:W-:Y:S02]  /*1aa0*/  CS2R R128, SRZ ;  /* 0x0000000000807805 */ /* 0x000fe4000001ff00 */
[----:B------:R-:W-:-:S02]  /*1ab0*/  CS2R R130, SRZ ;  /* 0x0000000000827805 */ /* 0x000fc4000001ff00 */
[----:B------:R-:W-:Y:S02]  /*1ac0*/  CS2R R132, SRZ ;  /* 0x0000000000847805 */ /* 0x000fe4000001ff00 */
[----:B------:R-:W-:Y:S02]  /*1ad0*/  CS2R R134, SRZ ;  /* 0x0000000000867805 */ /* 0x000fe4000001ff00 */
        /* <DEDUP_REMOVED lines=10> */
[----:B----4-:R-:W-:Y:S02]  /*1b80*/  CS2R R28, SRZ ;  /* 0x00000000001c7805 */ /* 0x010fe4000001ff00 */
        /* <DEDUP_REMOVED lines=28> */
[----:B------:R-:W-:Y:S01]  /*1d50*/  CS2R R86, SRZ ;  /* 0x0000000000567805 */ /* 0x000fe2000001ff00 */
[----:B-1----:R-:W-:Y:S06]  /*1d60*/  @!P0 BRA `(.L_x_17) ;  /* 0x0000001000c08947 */ /* 0x002fec0003800000 */
[----:B------:R-:W-:-:S06]  /*1d70*/  UISETP.NE.AND UP0, UPT, UR22, 0x3, UPT ;  /* 0x000000031600788c */ /* 0x000fcc000bf05270 */
[----:B------:R-:W-:-:S13]  /*1d80*/  PLOP3.LUT P1, PT, PT, PT, UP0, 0x80, 0x0 ;  /* 0x000000000000781c */ /* 0x000fda0003f2f008 */
[----:B------:R-:W-:Y:S05]  /*1d90*/  @!P1 BRA `(.L_x_18) ;  /* 0x0000000000049947 */ /* 0x000fea0003800000 */
[----:B------:R-:W-:Y:S01]  /*1da0*/  BPT.TRAP 0x1 ;  /* 0x000000040000795c */ /* 0x000fe20000300000 */
.L_x_18:
[----:B------:R-:W-:Y:S01]  /*1db0*/  ULEA UR6, UR5, UR11, 0x3 ;  /* 0x0000000b05067291 */ /* 0x000fe2000f8e183f */
[----:B------:R-:W-:-:S05]  /*1dc0*/  IMAD.U32 R0, RZ, RZ, UR4 ;  /* 0x00000004ff007e24 */ /* 0x000fca000f8e00ff */
[----:B------:R-:W-:-:S04]  /*1dd0*/  SHF.L.U32 R0, R0, 0x1f, RZ ;  /* 0x0000001f00007819 */ /* 0x000fc800000006ff */
[----:B------:R0:W1:Y:S01]  /*1de0*/  SYNCS.PHASECHK.TRANS64.TRYWAIT P0, [UR6], R0 ;  /* 0x00000000ff0075a7 */ /* 0x0000620008000146 */
[----:B------:R-:W-:Y:S05]  /*1df0*/  @!P1 BRA `(.L_x_19) ;  /* 0x0000000000049947 */ /* 0x000fea0003800000 */
[----:B------:R-:W-:Y:S01]  /*1e00*/  BPT.TRAP 0x1 ;  /* 0x000000040000795c */ /* 0x000fe20000300000 */
.L_x_19:
[----:B-1----:R-:W-:Y:S05]  /*1e10*/  @P0 BRA `(.L_x_20) ;  /* 0x0000000000080947 */ /* 0x002fea0003800000 */
[----:B------:R-:W1:Y:S02]  /*1e20*/  SYNCS.PHASECHK.TRANS64.TRYWAIT P0, [UR6], R0 ;  /* 0x00000000ff0075a7 */ /* 0x000e640008000146 */
[----:B-1----:R-:W-:Y:S05]  /*1e30*/  @!P0 BRA `(.L_x_21) ;  /* 0x000000e8007c8947 */ /* 0x002fea0003800000 */
.L_x_20:
[----:B------:R-:W-:Y:S01]  /*1e40*/  UIADD3 UR6, UR11, 0x28100, URZ ;  /* 0x000281000b067890 */ /* 0x000fe2000fffe03f */
[----:B------:R-:W-:Y:S01]  /*1e50*/  WARPGROUP.ARRIVE ;  /* 0x00000000000079c5 */ /* 0x000fe20000000000 */
[----:B------:R-:W-:Y:S01]  /*1e60*/  ULOP3.LUT UR7, UR10, 0x10000, URZ, 0xfc, !UPT ;  /* 0x000100000a077892 */ /* 0x000fe2000f8efc3f */
[----:B------:R2:W-:Y:S01]  /*1e70*/  STL [R1+0x6c], RZ ;  /* 0x00006cff01007387 */ /* 0x0005e20000100800 */
[----:B------:R-:W-:Y:S01]  /*1e80*/  USHF.R.U32.HI UR6, URZ, 0x4, UR6 ;  /* 0x000000043f067899 */ /* 0x000fe20008011606 */
[----:B01----:R-:W-:Y:S01]  /*1e90*/  IMAD.MOV.U32 R0, RZ, RZ, RZ ;  /* 0x000000ffff007224 */ /* 0x003fe200078e00ff */
[----:B------:R-:W-:Y:S01]  /*1ea0*/  ULEA UR7, UR5, UR7, 0xb ;  /* 0x0000000705077291 */ /* 0x000fe2000f8e583f */
[----:B------:R2:W-:Y:S01]  /*1eb0*/  STL [R1+0x68], RZ ;  /* 0x000068ff01007387 */ /* 0x0005e20000100800 */
[----:B------:R-:W-:Y:S01]  /*1ec0*/  ULOP3.LUT UR6, UR6, 0x3fff, URZ, 0xc0, !UPT ;  /* 0x00003fff06067892 */ /* 0x000fe2000f8ec03f */
[----:B------:R-:W-:Y:S01]  /*1ed0*/  CS2R R2, SRZ ;  /* 0x0000000000027805 */ /* 0x000fe2000001ff00 */
[----:B------:R-:W-:Y:S01]  /*1ee0*/  UMOV UR17, 0x40000040 ;  /* 0x4000004000117882 */ /* 0x000fe20000000000 */
[----:B------:R-:W-:Y:S01]  /*1ef0*/  UMOV UR19, 0x40000040 ;  /* 0x4000004000137882 */ /* 0x000fe20000000000 */
[----:B------:R-:W-:Y:S01]  /*1f00*/  ULOP3.LUT UR6, UR6, 0x10000, URZ, 0xfc, !UPT ;  /* 0x0001000006067892 */ /* 0x000fe2000f8efc3f */
[----:B------:R2:W-:Y:S01]  /*1f10*/  STL [R1+0x64], RZ ;  /* 0x000064ff01007387 */ /* 0x0005e20000100800 */
[----:B------:R-:W-:Y:S01]  /*1f20*/  UMOV UR16, UR7 ;  /* 0x0000000700107c82 */ /* 0x000fe20008000000 */
[----:B------:R-:W-:Y:S01]  /*1f30*/  CS2R R4, SRZ ;  /* 0x0000000000047805 */ /* 0x000fe2000001ff00 */
[----:B------:R-:W-:Y:S01]  /*1f40*/  ULEA UR8, UR5, UR6, 0xa ;  /* 0x0000000605087291 */ /* 0x000fe2000f8e503f */
[----:B------:R2:W-:Y:S01]  /*1f50*/  STL [R1+0x60], RZ ;  /* 0x000060ff01007387 */ /* 0x0005e20000100800 */
[----:B------:R-:W-:Y:S01]  /*1f60*/  CS2R R6, SRZ ;  /* 0x0000000000067805 */ /* 0x000fe2000001ff00 */
[----:B------:R-:W-:Y:S01]  /*1f70*/  UMOV UR6, 0x4 ;  /* 0x0000000400067882 */ /* 0x000fe20000000000 */
[----:B------:R-:W-:Y:S01]  /*1f80*/  CS2R R8, SRZ ;  /* 0x0000000000087805 */ /* 0x000fe2000001ff00 */
[----:B------:R2:W-:Y:S01]  /*1f90*/  STL [R1+0x5c], RZ ;  /* 0x00005cff01007387 */ /* 0x0005e20000100800 */
[----:B------:R-:W-:Y:S01]  /*1fa0*/  CS2R R10, SRZ ;  /* 0x00000000000a7805 */ /* 0x000fe2000001ff00 */
[----:B------:R-:W-:Y:S01]  /*1fb0*/  UMOV UR18, UR8 ;  /* 0x0000000800127c82 */ /* 0x000fe20008000000 */
[----:B------:R-:W-:Y:S01]  /*1fc0*/  CS2R R12, SRZ ;  /* 0x00000000000c7805 */ /* 0x000fe2000001ff00 */
[----:B------:R-:W-:Y:S01]  /*1fd0*/  QGMMA.64x128x32.F32.E5M2.E5M2 R88, gdesc[UR16], RZ, !UPT ;  /* 0x01e00000105879f3 */ /* 0x000fe2000c7038ff */
[----:B------:R-:W-:Y:S01]  /*1fe0*/  UIADD3 UR16, UR7, 0x400, URZ ;  /* 0x0000040007107890 */ /* 0x000fe2000fffe03f */
[----:B------:R2:W-:Y:S01]  /*1ff0*/  STL [R1+0x58], RZ ;  /* 0x000058ff01007387 */ /* 0x0005e20000100800 */
[----:B------:R-:W-:Y:S01]  /*2000*/  UMOV UR17, 0x40000040 ;  /* 0x4000004000117882 */ /* 0x000fe20000000000 */
[----:B------:R-:W-:-:S02]  /*2010*/  CS2R R14, SRZ ;  /* 0x00000000000e7805 */ /* 0x000fc4000001ff00 */
[----:B------:R-:W-:Y:S01]  /*2020*/  CS2R R16, SRZ ;  /* 0x0000000000107805 */ /* 0x000fe2000001ff00 */
[----:B------:R2:W-:Y:S01]  /*2030*/  STL [R1+0x54], RZ ;  /* 0x000054ff01007387 */ /* 0x0005e20000100800 */
[----:B------:R-:W-:Y:S02]  /*2040*/  CS2R R18, SRZ ;  /* 0x0000000000127805 */ /* 0x000fe4000001ff00 */
[----:B------:R-:W-:Y:S02]  /*2050*/  CS2R R20, SRZ ;  /* 0x0000000000147805 */ /* 0x000fe4000001ff00 */
[----:B------:R-:W-:Y:S01]  /*2060*/  CS2R R22, SRZ ;  /* 0x0000000000167805 */ /* 0x000fe2000001ff00 */
[----:B------:R2:W-:Y:S01]  /*2070*/  STL [R1+0x50], RZ ;  /* 0x000050ff01007387 */ /* 0x0005e20000100800 */
[----:B------:R-:W-:Y:S01]  /*2080*/  CS2R R152, SRZ ;  /* 0x0000000000987805 */ /* 0x000fe2000001ff00 */
[----:B------:R-:W-:Y:S01]  /*2090*/  QGMMA.64x128x32.F32.E5M2.E5M2 R24, gdesc[UR16], RZ, !UPT ;  /* 0x01e00000101879f3 */ /* 0x000fe2000c7038ff */
[----:B------:R-:W-:Y:S01]  /*20a0*/  UIADD3 UR16, UR7, 0x2, URZ ;  /* 0x0000000207107890 */ /* 0x000fe2000fffe03f */
[----:B------:R2:W-:Y:S01]  /*20b0*/  STL [R1+0x4c], RZ ;  /* 0x00004cff01007387 */ /* 0x0005e20000100800 */
[----:B------:R-:W-:Y:S01]  /*20c0*/  UIADD3 UR18, UR8, 0x2, URZ ;  /* 0x0000000208127890 */ /* 0x000fe2000fffe03f */
[----:B------:R-:W-:Y:S01]  /*20d0*/  CS2R R154, SRZ ;  /* 0x00000000009a7805 */ /* 0x000fe2000001ff00 */
[----:B------:R-:W-:Y:S01]  /*20e0*/  UMOV UR17, 0x40000040 ;  /* 0x4000004000117882 */ /* 0x000fe20000000000 */
[----:B------:R-:W-:Y:S01]  /*20f0*/  UMOV UR19, 0x40000040 ;  /* 0x4000004000137882 */ /* 0x000fe20000000000 */
        /* <DEDUP_REMOVED lines=49> */
[----:B------:R-:W-:-:S03]  /*2410*/  IMAD.MOV.U32 R228, RZ, RZ, RZ ;  /* 0x000000ffffe47224 */ /* 0x000fc600078e00ff */
[----:B------:R2:W-:Y:S04]  /*2420*/  STL [R1+0x14], RZ ;  /* 0x000014ff01007387 */ /* 0x0005e80000100800 */
[----:B------:R2:W-:Y:S04]  /*2430*/  STL [R1+0x10], RZ ;  /* 0x000010ff01007387 */ /* 0x0005e80000100800 */
[----:B------:R2:W-:Y:S04]  /*2440*/  STL [R1+0xc], RZ ;  /* 0x00000cff01007387 */ /* 0x0005e80000100800 */
[----:B------:R2:W-:Y:S04]  /*2450*/  STL [R1+0x8], RZ ;  /* 0x000008ff01007387 */ /* 0x0005e80000100800 */
[----:B------:R2:W-:Y:S04]  /*2460*/  STL [R1+0x4], RZ ;  /* 0x000004ff01007387 */ /* 0x0005e80000100800 */
[----:B------:R2:W-:Y:S01]  /*2470*/  STL [R1], RZ ;  /* 0x000000ff01007387 */ /* 0x0005e20000100800 */
[----:B------:R-:W-:Y:S01]  /*2480*/  QGMMA.64x128x32.F32.E5M2.E5M2 R88, gdesc[UR16], R88 ;  /* 0x01e00000105879f3 */ /* 0x000fe20008703858 */
[----:B------:R-:W-:Y:S01]  /*2490*/  UIADD3 UR16, UR7, 0x402, URZ ;  /* 0x0000040207107890 */ /* 0x000fe2000fffe03f */
[----:B------:R-:W-:-:S10]  /*24a0*/  UMOV UR17, 0x40000040 ;  /* 0x4000004000117882 */ /* 0x000fd40000000000 */
[----:B------:R-:W-:Y:S01]  /*24b0*/  QGMMA.64x128x32.F32.E5M2.E5M2 R24, gdesc[UR16], R24 ;  /* 0x01e00000101879f3 */ /* 0x000fe20008703818 */
[----:B------:R-:W-:Y:S02]  /*24c0*/  UIADD3 UR16, UR7, 0x4, URZ ;  /* 0x0000000407107890 */ /* 0x000fe4000fffe03f */
[----:B------:R-:W-:Y:S01]  /*24d0*/  UIADD3 UR18, UR8, 0x4, URZ ;  /* 0x0000000408127890 */ /* 0x000fe2000fffe03f */
[----:B------:R-:W-:Y:S01]  /*24e0*/  UMOV UR17, 0x40000040 ;  /* 0x4000004000117882 */ /* 0x000fe20000000000 */
[----:B------:R-:W-:-:S07]  /*24f0*/  UMOV UR19, 0x40000040 ;  /* 0x4000004000137882 */ /* 0x000fce0000000000 */
        /* <DEDUP_REMOVED lines=10> */
[----:B------:R-:W-:Y:S02]  /*25a0*/  UMOV UR17, 0x40000040 ;  /* 0x4000004000117882 */ /* 0x000fe40000000000 */
[----:B------:R-:W-:Y:S02]  /*25b0*/  ULDC UR7, c[0x0][0x50c] ;  /* 0x0001430000077ab9 */ /* 0x000fe40000000800 */
[----:B------:R-:W-:-:S04]  /*25c0*/  UISETP.NE.AND UP0, UPT, UR7, 0x4, UPT ;  /* 0x000000040700788c */ /* 0x000fc8000bf05270 */
[----:B------:R-:W-:Y:S02]  /*25d0*/  USEL UR7, URZ, 0x1, UP0 ;  /* 0x000000013f077887 */ /* 0x000fe40008000000 */
[----:B------:R-:W-:Y:S04]  /*25e0*/  QGMMA.64x128x32.F32.E5M2.E5M2 R24, gdesc[UR16], R24, gsb0 ;  /* 0x01e00000101879f3 */ /* 0x000fe80008003818 */
[----:B------:R-:W-:-:S13]  /*25f0*/  ISETP.NE.AND P0, PT, RZ, UR7, PT ;  /* 0x00000007ff007c0c */ /* 0x000fda000bf05270 */
[----:B--2---:R-:W-:Y:S05]  /*2600*/  @!P0 BRA `(.L_x_22) ;  /* 0x0000000800808947 */ /* 0x004fea0003800000 */
[----:B------:R-:W-:Y:S02]  /*2610*/  WARPGROUP.DEPBAR.LE gsb0, 0x0 ;  /* 0x00008000000079c5 */ /* 0x000fe40000010000 */
[----:B------:R-:W-:-:S01]  /*2620*/  FADD R227, RZ, R89 ;  /* 0x00000059ffe37221 */ /* 0x000fc20000000000 */
[----:B------:R-:W-:Y:S01]  /*2630*/  FADD R228, RZ, R88 ;  /* 0x00000058ffe47221 */ /* 0x000fe20000000000 */
[----:B------:R-:W-:-:S01]  /*2640*/  FADD R226, RZ, R90 ;  /* 0x0000005affe27221 */ /* 0x000fc20000000000 */
[----:B------:R-:W-:Y:S01]  /*2650*/  FADD R225, RZ, R91 ;  /* 0x0000005bffe17221 */ /* 0x000fe20000000000 */
[----:B------:R-:W-:-:S01]  /*2660*/  FADD R224, RZ, R92 ;  /* 0x0000005cffe07221 */ /* 0x000fc20000000000 */
[----:B------:R0:W-:Y:S01]  /*2670*/  STL [R1+0x88], R227 ;  /* 0x000088e301007387 */ /* 0x0001e20000100800 */
[----:B------:R-:W-:-:S01]  /*2680*/  FADD R223, RZ, R93 ;  /* 0x0000005dffdf7221 */ /* 0x000fc20000000000 */
[----:B------:R-:W-:Y:S01]  /*2690*/  FADD R222, RZ, R94 ;  /* 0x0000005effde7221 */ /* 0x000fe20000000000 */
[----:B------:R-:W-:-:S01]  /*26a0*/  FADD R221, RZ, R95 ;  /* 0x0000005fffdd7221 */ /* 0x000fc20000000000 */
[----:B------:R-:W-:Y:S01]  /*26b0*/  FADD R220, RZ, R96 ;  /* 0x00000060ffdc7221 */ /* 0x000fe20000000000 */
[----:B------:R-:W-:-:S01]  /*26c0*/  FADD R219, RZ, R97 ;  /* 0x00000061ffdb7221 */ /* 0x000fc20000000000 */
[----:B------:R-:W-:Y:S01]  /*26d0*/  FADD R218, RZ, R98 ;  /* 0x00000062ffda7221 */ /* 0x000fe20000000000 */
[----:B------:R-:W-:-:S01]  /*26e0*/  FADD R217, RZ, R99 ;  /* 0x00000063ffd97221 */ /* 0x000fc20000000000 */
[----:B------:R-:W-:Y:S01]  /*26f0*/  FADD R216, RZ, R100 ;  /* 0x00000064ffd87221 */ /* 0x000fe20000000000 */
[----:B------:R-:W-:-:S01]  /*2700*/  FADD R215, RZ, R101 ;  /* 0x00000065ffd77221 */ /* 0x000fc20000000000 */
[----:B0-----:R-:W-:Y:S01]  /*2710*/  FADD R227, RZ, R60 ;  /* 0x0000003cffe37221 */ /* 0x001fe20000000000 */
[----:B------:R-:W-:-:S01]  /*2720*/  FADD R214, RZ, R102 ;  /* 0x00000066ffd67221 */ /* 0x000fc20000000000 */
[----:B------:R-:W-:Y:S01]  /*2730*/  FADD R213, RZ, R103 ;  /* 0x00000067ffd57221 */ /* 0x000fe20000000000 */
[----:B------:R-:W-:-:S01]  /*2740*/  FADD R212, RZ, R104 ;  /* 0x00000068ffd47221 */ /* 0x000fc20000000000 */
[----:B------:R-:W-:Y:S01]  /*2750*/  FADD R211, RZ, R105 ;  /* 0x00000069ffd37221 */ /* 0x000fe20000000000 */
[----:B------:R0:W-:Y:S01]  /*2760*/  STL [R1], R227 ;  /* 0x000000e301007387 */ /* 0x0001e20000100800 */
        /* <DEDUP_REMOVED lines=94> */
[----:B0-----:R-:W-:-:S05]  /*2d50*/  FADD R227, RZ, R67 ;  /* 0x00000043ffe37221 */ /* 0x001fca0000000000 */
[----:B------:R0:W-:Y:S02]  /*2d60*/  STL [R1+0x1c], R227 ;  /* 0x00001ce301007387 */ /* 0x0001e40000100800 */
        /* <DEDUP_REMOVED lines=39> */
[----:B------:R0:W-:Y:S04]  /*2fe0*/  STL [R1+0x6c], R227 ;  /* 0x00006ce301007387 */ /* 0x0001e80000100800 */
[----:B0-----:R0:W5:Y:S01]  /*2ff0*/  LDL.LU R227, [R1+0x88] ;  /* 0x0000880001e37983 */ /* 0x0011620000300800 */
[----:B------:R-:W-:-:S05]  /*3000*/  UMOV UR6, URZ ;  /* 0x0000003f00067c82 */ /* 0x000fca0008000000 */
.L_x_22:
[----:B------:R-:W-:Y:S01]  /*3010*/  UIADD3 UR23, UR5, 0x1, URZ ;  /* 0x0000000105177890 */ /* 0x000fe2000fffe03f */
[----:B------:R-:W-:-:S03]  /*3020*/  UMOV UR8, 0x1 ;  /* 0x0000000100087882 */ /* 0x000fc60000000000 */
[----:B------:R-:W-:-:S04]  /*3030*/  UISETP.NE.AND UP0, UPT, UR23, 0x5, UPT ;  /* 0x000000051700788c */ /* 0x000fc8000bf05270 */
[----:B------:R-:W-:Y:S02]  /*3040*/  USEL UR24, URZ, 0x1, UP0 ;  /* 0x000000013f187887 */ /* 0x000fe40008000000 */
[----:B------:R-:W-:Y:S02]  /*3050*/  USEL UR23, UR23, URZ, UP0 ;  /* 0x0000003f17177287 */ /* 0x000fe40008000000 */
[----:B------:R-:W-:-:S12]  /*3060*/  ULOP3.LUT UR24, UR4, UR24, URZ, 0x3c, !UPT ;  /* 0x0000001804187292 */ /* 0x000fd8000f8e3c3f */
.L_x_17:
[----:B------:R-:W-:-:S04]  /*3070*/  UISETP.LT.AND UP0, UPT, UR9, 0x1, UPT ;  /* 0x000000010900788c */ /* 0x000fc8000bf01270 */
[----:B------:R-:W-:-:S04]  /*3080*/  USEL UR16, UR9, 0x1, UP0 ;  /* 0x0000000109107887 */ /* 0x000fc80008000000 */
[----:B------:R-:W-:-:S04]  /*3090*/  UIADD3 UR26, UR9, -UR16, URZ ;  /* 0x80000010091a7290 */ /* 0x000fc8000fffe03f */
[----:B------:R-:W-:-:S06]  /*30a0*/  UISETP.GE.AND UP0, UPT, UR26, 0x1, UPT ;  /* 0x000000011a00788c */ /* 0x000fcc000bf06270 */
[----:B------:R-:W-:-:S13]  /*30b0*/  PLOP3.LUT P0, PT, PT, PT, UP0, 0x80, 0x0 ;  /* 0x000000000000781c */ /* 0x000fda0003f0f008 */
[----:B------:R-:W-:Y:S05]  /*30c0*/  @!P0 BRA `(.L_x_23) ;  /* 0x0000001000fc8947 */ /* 0x000fea0003800000 */
[----:B------:R-:W-:Y:S01]  /*30d0*/  UMOV UR25, UR5 ;  /* 0x0000000500197c82 */ /* 0x000fe20008000000 */
[----:B------:R-:W-:-:S05]  /*30e0*/  ULDC UR27, c[0x0][0x50c] ;  /* 0x00014300001b7ab9 */ /* 0x000fca0000000800 */
.L_x_31:
[----:B------:R-:W-:-:S06]  /*30f0*/  UISETP.NE.AND UP0, UPT, UR22, 0x3, UPT ;  /* 0x000000031600788c */ /* 0x000fcc000bf05270 */
[----:B------:R-:W-:-:S13]  /*3100*/  PLOP3.LUT P1, PT, PT, PT, UP0, 0x80, 0x0 ;  /* 0x000000000000781c */ /* 0x000fda0003f2f008 */
[----:B-----5:R-:W-:Y:S05]  /*3110*/  @!P1 BRA `(.L_x_24) ;  /* 0x0000000000049947 */ /* 0x020fea0003800000 */
[----:B------:R-:W-:Y:S01]  /*3120*/  BPT.TRAP 0x1 ;  /* 0x000000040000795c */ /* 0x000fe20000300000 */
.L_x_24:
[----:B------:R-:W1:Y:S01]  /*3130*/  S2UR UR16, SR_CgaCtaId ;  /* 0x00000000001079c3 */ /* 0x000e620000008800 */
[----:B------:R-:W-:Y:S01]  /*3140*/  UMOV UR11, 0x400 ;  /* 0x00000400000b7882 */ /* 0x000fe20000000000 */
[----:B------:R-:W-:-:S05]  /*3150*/  IMAD.U32 R229, RZ, RZ, UR24 ;  /* 0x00000018ffe57e24 */ /* 0x000fca000f8e00ff */
[----:B------:R-:W-:Y:S01]  /*3160*/  SHF.L.U32 R229, R229, 0x1f, RZ ;  /* 0x0000001fe5e57819 */ /* 0x000fe200000006ff */
[----:B-1----:R-:W-:-:S04]  /*3170*/  ULEA UR11, UR16, UR11, 0x18 ;  /* 0x0000000b100b7291 */ /* 0x002fc8000f8ec03f */
[----:B------:R-:W-:-:S09]  /*3180*/  ULEA UR16, UR23, UR11, 0x3 ;  /* 0x0000000b17107291 */ /* 0x000fd2000f8e183f */
[----:B------:R1:W2:Y:S01]  /*3190*/  SYNCS.PHASECHK.TRANS64.TRYWAIT P0, [UR16], R229 ;  /* 0x000000e5ff0075a7 */ /* 0x0002a20008000150 */
[----:B------:R-:W-:Y:S05]  /*31a0*/  @!P1 BRA `(.L_x_25) ;  /* 0x0000000000049947 */ /* 0x000fea0003800000 */
[----:B------:R-:W-:Y:S01]  /*31b0*/  BPT.TRAP 0x1 ;  /* 0x000000040000795c */ /* 0x000fe20000300000 */
.L_x_25:
[----:B--2---:R-:W-:Y:S05]  /*31c0*/  @P0 BRA `(.L_x_26) ;  /* 0x0000000000080947 */ /* 0x004fea0003800000 */
[----:B------:R-:W2:Y:S02]  /*31d0*/  SYNCS.PHASECHK.TRANS64.TRYWAIT P0, [UR16], R229 ;  /* 0x000000e5ff0075a7 */ /* 0x000ea40008000150 */
[----:B--2---:R-:W-:Y:S05]  /*31e0*/  @!P0 BRA `(.L_x_27) ;  /* 0x000000d400a88947 */ /* 0x004fea0003800000 */
.L_x_26:
[----:B------:R-:W-:Y:S01]  /*31f0*/  UIADD3 UR16, UR11, 0x28100, URZ ;  /* 0x000281000b107890 */ /* 0x000fe2000fffe03f */
[----:B------:R-:W-:Y:S01]  /*3200*/  WARPGROUP.ARRIVE ;  /* 0x00000000000079c5 */ /* 0x000fe20000000000 */
[----:B------:R-:W-:Y:S02]  /*3210*/  UISETP.NE.AND UP0, UPT, UR7, URZ, UPT ;  /* 0x0000003f0700728c */ /* 0x000fe4000bf05270 */
[----:B------:R-:W-:Y:S02]  /*3220*/  USHF.R.U32.HI UR16, URZ, 0x4, UR16 ;  /* 0x000000043f107899 */ /* 0x000fe40008011610 */
[----:B------:R-:W-:Y:S02]  /*3230*/  USEL UR8, UR8, URZ, !UP0 ;  /* 0x0000003f08087287 */ /* 0x000fe4000c000000 */
[----:B------:R-:W-:Y:S02]  /*3240*/  ULOP3.LUT UR16, UR16, 0x3fff, URZ, 0xc0, !UPT ;  /* 0x00003fff10107892 */ /* 0x000fe4000f8ec03f */
[----:B------:R-:W-:-:S02]  /*3250*/  UISETP.NE.U32.AND UP0, UPT, UR8, URZ, UPT ;  /* 0x0000003f0800728c */ /* 0x000fc4000bf05070 */
[----:B------:R-:W-:Y:S02]  /*3260*/  ULOP3.LUT UR7, UR10, 0x10000, URZ, 0xfc, !UPT ;  /* 0x000100000a077892 */ /* 0x000fe4000f8efc3f */
[----:B------:R-:W-:Y:S02]  /*3270*/  ULOP3.LUT UR8, UR16, 0x10000, URZ, 0xfc, !UPT ;  /* 0x0001000010087892 */ /* 0x000fe4000f8efc3f */
[----:B------:R-:W-:Y:S02]  /*3280*/  ULEA UR7, UR23, UR7, 0xb ;  /* 0x0000000717077291 */ /* 0x000fe4000f8e583f */
[----:B------:R-:W-:Y:S01]  /*3290*/  ULEA UR8, UR23, UR8, 0xa ;  /* 0x0000000817087291 */ /* 0x000fe2000f8e503f */
[----:B------:R-:W-:Y:S01]  /*32a0*/  UMOV UR17, 0x40000040 ;  /* 0x4000004000117882 */ /* 0x000fe20000000000 */
[----:B------:R-:W-:Y:S01]  /*32b0*/  UMOV UR19, 0x40000040 ;  /* 0x4000004000137882 */ /* 0x000fe20000000000 */
[----:B------:R-:W-:Y:S02]  /*32c0*/  UIADD3 UR6, UR6, 0x4, URZ ;  /* 0x0000000406067890 */ /* 0x000fe4000fffe03f */
[----:B------:R-:W-:-:S02]  /*32d0*/  UMOV UR16, UR7 ;  /* 0x0000000700107c82 */ /* 0x000fc40008000000 */
[----:B------:R-:W-:Y:S02]  /*32e0*/  UMOV UR18, UR8 ;  /* 0x0000000800127c82 */ /* 0x000fe40008000000 */
[----:B------:R-:W-:Y:S01]  /*32f0*/  QGMMA.64x128x32.F32.E5M2.E5M2 R88, gdesc[UR16], R88, UP0 ;  /* 0x01e00000105879f3 */ /* 0x000fe2000bf03858 */
[----:B------:R-:W-:Y:S01]  /*3300*/  UIADD3 UR16, UR7, 0x400, URZ ;  /* 0x0000040007107890 */ /* 0x000fe2000fffe03f */
[----:B------:R-:W-:-:S10]  /*3310*/  UMOV UR17, 0x40000040 ;  /* 0x4000004000117882 */ /* 0x000fd40000000000 */
[----:B------:R-:W-:Y:S01]  /*3320*/  QGMMA.64x128x32.F32.E5M2.E5M2 R24, gdesc[UR16], R24, UP0 ;  /* 0x01e00000101879f3 */ /* 0x000fe2000bf03818 */
[----:B------:R-:W-:Y:S02]  /*3330*/  UIADD3 UR16, UR7, 0x2, URZ ;  /* 0x0000000207107890 */ /* 0x000fe4000fffe03f */
[----:B------:R-:W-:Y:S01]  /*3340*/  UIADD3 UR18, UR8, 0x2, URZ ;  /* 0x0000000208127890 */ /* 0x000fe2000fffe03f */
[----:B------:R-:W-:Y:S01]  /*3350*/  UMOV UR17, 0x40000040 ;  /* 0x4000004000117882 */ /* 0x000fe20000000000 */
[----:B------:R-:W-:Y:S01]  /*3360*/  UMOV UR19, 0x40000040 ;  /* 0x4000004000137882 */ /* 0x000fe20000000000 */
[----:B------:R-:W-:-:S06]  /*3370*/  UISETP.NE.AND UP0, UPT, UR6, UR27, UPT ;  /* 0x0000001b0600728c */ /* 0x000fcc000bf05270 */
        /* <DEDUP_REMOVED lines=18> */
[----:B------:R-:W-:Y:S01]  /*34a0*/  UMOV UR17, 0x40000040 ;  /* 0x4000004000117882 */ /* 0x000fe20000000000 */
[----:B------:R-:W-:-:S06]  /*34b0*/  USEL UR7, URZ, 0x1, UP0 ;  /* 0x000000013f077887 */ /* 0x000fcc0008000000 */
[----:B------:R-:W-:-:S03]  /*34c0*/  ISETP.NE.AND P0, PT, RZ, UR7, PT ;  /* 0x00000007ff007c0c */ /* 0x000fc6000bf05270 */
[----:B------:R-:W-:Y:S03]  /*34d0*/  QGMMA.64x128x32.F32.E5M2.E5M2 R24, gdesc[UR16], R24, gsb0 ;  /* 0x01e00000101879f3 */ /* 0x000fe60008003818 */
[----:B------:R-:W-:-:S07]  /*34e0*/  WARPGROUP.DEPBAR.LE gsb0, 0x1 ;  /* 0x00008000000079c5 */ /* 0x000fce0000010100 */
[----:B------:R-:W-:Y:S05]  /*34f0*/  @!P0 BRA `(.L_x_28) ;  /* 0x0000000c00708947 */ /* 0x000fea0003800000 */
[----:B------:R-:W-:Y:S02]  /*3500*/  WARPGROUP.DEPBAR.LE gsb0, 0x0 ;  /* 0x00008000000079c5 */ /* 0x000fe40000010000 */
[----:B-----5:R-:W-:-:S01]  /*3510*/  FADD R227, R89, R227 ;  /* 0x000000e359e37221 */ /* 0x020fc20000000000 */
[----:B------:R-:W-:Y:S01]  /*3520*/  FADD R226, R90, R226 ;  /* 0x000000e25ae27221 */ /* 0x000fe20000000000 */
[----:B------:R-:W-:-:S01]  /*3530*/  FADD R225, R91, R225 ;  /* 0x000000e15be17221 */ /* 0x000fc20000000000 */
[----:B------:R-:W-:Y:S01]  /*3540*/  FADD R224, R92, R224 ;  /* 0x000000e05ce07221 */ /* 0x000fe20000000000 */
[----:B------:R-:W-:-:S01]  /*3550*/  FADD R223, R93, R223 ;  /* 0x000000df5ddf7221 */ /* 0x000fc20000000000 */
[----:B------:R2:W-:Y:S01]  /*3560*/  STL [R1+0x88], R227 ;  /* 0x000088e301007387 */ /* 0x0005e20000100800 */
[----:B------:R-:W-:-:S01]  /*3570*/  FADD R222, R94, R222 ;  /* 0x000000de5ede7221 */ /* 0x000fc20000000000 */
[----:B------:R-:W-:Y:S01]  /*3580*/  FADD R221, R95, R221 ;  /* 0x000000dd5fdd7221 */ /* 0x000fe20000000000 */
[----:B------:R-:W-:-:S01]  /*3590*/  FADD R220, R96, R220 ;  /* 0x000000dc60dc7221 */ /* 0x000fc20000000000 */
[----:B------:R-:W-:Y:S01]  /*35a0*/  FADD R219, R97, R219 ;  /* 0x000000db61db7221 */ /* 0x000fe20000000000 */
[----:B------:R-:W-:-:S01]  /*35b0*/  FADD R218, R98, R218 ;  /* 0x000000da62da7221 */ /* 0x000fc20000000000 */
[----:B------:R-:W-:Y:S01]  /*35c0*/  FADD R217, R99, R217 ;  /* 0x000000d963d97221 */ /* 0x000fe20000000000 */
[----:B------:R-:W-:-:S01]  /*35d0*/  FADD R216, R100, R216 ;  /* 0x000000d864d87221 */ /* 0x000fc20000000000 */
[----:B------:R-:W-:Y:S01]  /*35e0*/  FADD R215, R101, R215 ;  /* 0x000000d765d77221 */ /* 0x000fe20000000000 */
[----:B------:R-:W-:-:S01]  /*35f0*/  FADD R214, R102, R214 ;  /* 0x000000d666d67221 */ /* 0x000fc20000000000 */
[----:B--2---:R-:W2:Y:S01]  /*3600*/  LDL.LU R227, [R1+0x28] ;  /* 0x0000280001e37983 */ /* 0x004ea20000300800 */
[----:B------:R-:W-:-:S01]  /*3610*/  FADD R213, R103, R213 ;  /* 0x000000d567d57221 */ /* 0x000fc20000000000 */
[----:B------:R-:W-:Y:S01]  /*3620*/  FADD R212, R104, R212 ;  /* 0x000000d468d47221 */ /* 0x000fe20000000000 */
[----:B------:R-:W-:-:S01]  /*3630*/  FADD R211, R105, R211 ;  /* 0x000000d369d37221 */ /* 0x000fc20000000000 */
[----:B------:R3:W-:Y:S01]  /*3640*/  STL [R1+0x8c], R226 ;  /* 0x00008ce201007387 */ /* 0x0007e20000100800 */
[----:B------:R-:W-:-:S03]  /*3650*/  FADD R228, R88, R228 ;  /* 0x000000e458e47221 */ /* 0x000fc60000000000 */
[----:B---3--:R-:W3:Y:S04]  /*3660*/  LDL.LU R226, [R1+0x24] ;  /* 0x0000240001e27983 */ /* 0x008ee80000300800 */
[----:B------:R4:W-:Y:S04]  /*3670*/  STL [R1+0x90], R225 ;  /* 0x000090e101007387 */ /* 0x0009e80000100800 */
[----:B----4-:R-:W4:Y:S04]  /*3680*/  LDL.LU R225, [R1+0x20] ;  /* 0x0000200001e17983 */ /* 0x010f280000300800 */
[----:B------:R0:W-:Y:S04]  /*3690*/  STL [R1+0x94], R224 ;  /* 0x000094e001007387 */ /* 0x0001e80000100800 */
[----:B0-----:R-:W4:Y:S04]  /*36a0*/  LDL.LU R224, [R1+0x1c] ;  /* 0x00001c0001e07983 */ /* 0x001f280000300800 */
        /* <DEDUP_REMOVED lines=13> */
[----:B0-----:R-:W4:Y:S04]  /*3780*/  LDL.LU R217, [R1] ;  /* 0x0000000001d97983 */ /* 0x001f280000300800 */
[----:B------:R-:W-:Y:S04]  /*3790*/  STL [R1+0xb4], R216 ;  /* 0x0000b4d801007387 */ /* 0x000fe80000100800 */
[----:B------:R-:W-:Y:S04]  /*37a0*/  STL [R1+0xb8], R215 ;  /* 0x0000b8d701007387 */ /* 0x000fe80000100800 */
[----:B------:R-:W-:Y:S04]  /*37b0*/  STL [R1+0xbc], R214 ;  /* 0x0000bcd601007387 */ /* 0x000fe80000100800 */
[----:B------:R-:W-:Y:S04]  /*37c0*/  STL [R1+0xc0], R213 ;  /* 0x0000c0d501007387 */ /* 0x000fe80000100800 */
[----:B------:R-:W-:Y:S04]  /*37d0*/  STL [R1+0xc4], R212 ;  /* 0x0000c4d401007387 */ /* 0x000fe80000100800 */
[----:B------:R0:W-:Y:S01]  /*37e0*/  STL [R1+0xc8], R211 ;  /* 0x0000c8d301007387 */ /* 0x0001e20000100800 */
[----:B--2---:R-:W-:-:S01]  /*37f0*/  FADD R227, R70, R227 ;  /* 0x000000e346e37221 */ /* 0x004fc20000000000 */
[----:B---3--:R-:W-:Y:S01]  /*3800*/  FADD R226, R69, R226 ;  /* 0x000000e245e27221 */ /* 0x008fe20000000000 */
[----:B----4-:R-:W-:-:S01]  /*3810*/  FADD R225, R68, R225 ;  /* 0x000000e144e17221 */ /* 0x010fc20000000000 */
[----:B------:R-:W-:Y:S01]  /*3820*/  FADD R224, R67, R224 ;  /* 0x000000e043e07221 */ /* 0x000fe20000000000 */
[----:B------:R-:W-:-:S01]  /*3830*/  FADD R223, R66, R223 ;  /* 0x000000df42df7221 */ /* 0x000fc20000000000 */
[----:B------:R-:W-:Y:S01]  /*3840*/  FADD R222, R65, R222 ;  /* 0x000000de41de7221 */ /* 0x000fe20000000000 */
[----:B------:R-:W-:-:S01]  /*3850*/  FADD R221, R64, R221 ;  /* 0x000000dd40dd7221 */ /* 0x000fc20000000000 */
[----:B------:R-:W-:Y:S01]  /*3860*/  FADD R220, R63, R220 ;  /* 0x000000dc3fdc7221 */ /* 0x000fe20000000000 */
[----:B------:R-:W-:-:S01]  /*3870*/  FADD R219, R62, R219 ;  /* 0x000000db3edb7221 */ /* 0x000fc20000000000 */
[----:B------:R-:W-:Y:S01]  /*3880*/  FADD R218, R61, R218 ;  /* 0x000000da3dda7221 */ /* 0x000fe20000000000 */
[----:B------:R-:W-:-:S05]  /*3890*/  FADD R217, R60, R217 ;  /* 0x000000d93cd97221 */ /* 0x000fca0000000000 */
[----:B------:R2:W-:Y:S04]  /*38a0*/  STL [R1], R217 ;  /* 0x000000d901007387 */ /* 0x0005e80000100800 */
[----:B------:R3:W-:Y:S04]  /*38b0*/  STL [R1+0x4], R218 ;  /* 0x000004da01007387 */ /* 0x0007e80000100800 */
[----:B------:R4:W-:Y:S04]  /*38c0*/  STL [R1+0x8], R219 ;  /* 0x000008db01007387 */ /* 0x0009e80000100800 */
[----:B------:R1:W-:Y:S04]  /*38d0*/  STL [R1+0xc], R220 ;  /* 0x00000cdc01007387 */ /* 0x0003e80000100800 */
[----:B------:R1:W-:Y:S04]  /*38e0*/  STL [R1+0x10], R221 ;  /* 0x000010dd01007387 */ /* 0x0003e80000100800 */
[----:B------:R1:W-:Y:S04]  /*38f0*/  STL [R1+0x14], R222 ;  /* 0x000014de01007387 */ /* 0x0003e80000100800 */
[----:B------:R1:W-:Y:S04]  /*3900*/  STL [R1+0x18], R223 ;  /* 0x000018df01007387 */ /* 0x0003e80000100800 */
[----:B------:R1:W-:Y:S04]  /*3910*/  STL [R1+0x1c], R224 ;  /* 0x00001ce001007387 */ /* 0x0003e80000100800 */
[----:B0-----:R-:W4:Y:S04]  /*3920*/  LDL.LU R211, [R1+0x2c] ;  /* 0x00002c0001d37983 */ /* 0x001f280000300800 */
[----:B------:R0:W-:Y:S04]  /*3930*/  STL [R1+0x20], R225 ;  /* 0x000020e101007387 */ /* 0x0001e80000100800 */
[----:B------:R-:W4:Y:S04]  /*3940*/  LDL.LU R212, [R1+0x30] ;  /* 0x0000300001d47983 */ /* 0x000f280000300800 */
[----:B------:R0:W-:Y:S04]  /*3950*/  STL [R1+0x24], R226 ;  /* 0x000024e201007387 */ /* 0x0001e80000100800 */
[----:B------:R-:W4:Y:S04]  /*3960*/  LDL.LU R213, [R1+0x34] ;  /* 0x0000340001d57983 */ /* 0x000f280000300800 */
[----:B------:R0:W-:Y:S04]  /*3970*/  STL [R1+0x28], R227 ;  /* 0x000028e301007387 */ /* 0x0001e80000100800 */
[----:B------:R-:W4:Y:S04]  /*3980*/  LDL.LU R214, [R1+0x38] ;  /* 0x0000380001d67983 */ /* 0x000f280000300800 */
[----:B------:R-:W4:Y:S04]  /*3990*/  LDL.LU R215, [R1+0x3c] ;  /* 0x00003c0001d77983 */ /* 0x000f280000300800 */
[----:B------:R-:W4:Y:S04]  /*39a0*/  LDL.LU R216, [R1+0x40] ;  /* 0x0000400001d87983 */ /* 0x000f280000300800 */
[----:B--2---:R-:W2:Y:S04]  /*39b0*/  LDL.LU R217, [R1+0x44] ;  /* 0x0000440001d97983 */ /* 0x004ea80000300800 */
[----:B---3--:R-:W3:Y:S04]  /*39c0*/  LDL.LU R218, [R1+0x48] ;  /* 0x0000480001da7983 */ /* 0x008ee80000300800 */
[----:B----4-:R-:W4:Y:S04]  /*39d0*/  LDL.LU R219, [R1+0x4c] ;  /* 0x00004c0001db7983 */ /* 0x010f280000300800 */
[----:B-1----:R-:W4:Y:S04]  /*39e0*/  LDL.LU R220, [R1+0x50] ;  /* 0x0000500001dc7983 */ /* 0x002f280000300800 */
[----:B------:R-:W4:Y:S04]  /*39f0*/  LDL.LU R221, [R1+0x54] ;  /* 0x0000540001dd7983 */ /* 0x000f280000300800 */
[----:B------:R-:W4:Y:S04]  /*3a00*/  LDL.LU R222, [R1+0x58] ;  /* 0x0000580001de7983 */ /* 0x000f280000300800 */
[----:B------:R-:W4:Y:S04]  /*3a10*/  LDL.LU R223, [R1+0x5c] ;  /* 0x00005c0001df7983 */ /* 0x000f280000300800 */
[----:B------:R-:W4:Y:S04]  /*3a20*/  LDL.LU R224, [R1+0x60] ;  /* 0x0000600001e07983 */ /* 0x000f280000300800 */
[----:B0-----:R-:W4:Y:S04]  /*3a30*/  LDL.LU R225, [R1+0x64] ;  /* 0x0000640001e17983 */ /* 0x001f280000300800 */
[----:B------:R-:W4:Y:S04]  /*3a40*/  LDL.LU R226, [R1+0x68] ;  /* 0x0000680001e27983 */ /* 0x000f280000300800 */
[----:B------:R-:W4:Y:S01]  /*3a50*/  LDL.LU R227, [R1+0x6c] ;  /* 0x00006c0001e37983 */ /* 0x000f220000300800 */
[----:B------:R-:W-:-:S05]  /*3a60*/  FADD R211, R71, R211 ;  /* 0x000000d347d37221 */ /* 0x000fca0000000000 */
[----:B------:R0:W-:Y:S01]  /*3a70*/  STL [R1+0x2c], R211 ;  /* 0x00002cd301007387 */ /* 0x0001e20000100800 */
[----:B------:R-:W-:-:S03]  /*3a80*/  FADD R212, R72, R212 ;  /* 0x000000d448d47221 */ /* 0x000fc60000000000 */
[----:B0-----:R0:W5:Y:S01]  /*3a90*/  LDL.LU R211, [R1+0xc8] ;  /* 0x0000c80001d37983 */ /* 0x0011620000300800 */
[----:B------:R-:W-:-:S03]  /*3aa0*/  FADD R213, R73, R213 ;  /* 0x000000d549d57221 */ /* 0x000fc60000000000 */
[----:B------:R1:W-:Y:S01]  /*3ab0*/  STL [R1+0x30], R212 ;  /* 0x000030d401007387 */ /* 0x0003e20000100800 */
[----:B------:R-:W-:-:S01]  /*3ac0*/  FADD R214, R74, R214 ;  /* 0x000000d64ad67221 */ /* 0x000fc20000000000 */
[----:B------:R-:W-:Y:S02]  /*3ad0*/  FADD R215, R75, R215 ;  /* 0x000000d74bd77221 */ /* 0x000fe40000000000 */
[----:B-1----:R0:W5:Y:S01]  /*3ae0*/  LDL.LU R212, [R1+0xc4] ;  /* 0x0000c40001d47983 */ /* 0x0021620000300800 */
[----:B------:R-:W-:-:S03]  /*3af0*/  FADD R216, R76, R216 ;  /* 0x000000d84cd87221 */ /* 0x000fc60000000000 */
[----:B------:R1:W-:Y:S01]  /*3b00*/  STL [R1+0x34], R213 ;  /* 0x000034d501007387 */ /* 0x0003e20000100800 */
[----:B--2---:R-:W-:-:S03]  /*3b10*/  FADD R217, R77, R217 ;  /* 0x000000d94dd97221 */ /* 0x004fc60000000000 */
[----:B-1----:R0:W5:Y:S01]  /*3b20*/  LDL.LU R213, [R1+0xc0] ;  /* 0x0000c00001d57983 */ /* 0x0021620000300800 */
[----:B---3--:R-:W-:-:S03]  /*3b30*/  FADD R218, R78, R218 ;  /* 0x000000da4eda7221 */ /* 0x008fc60000000000 */
[----:B------:R1:W-:Y:S01]  /*3b40*/  STL [R1+0x38], R214 ;  /* 0x000038d601007387 */ /* 0x0003e20000100800 */
[----:B----4-:R-:W-:-:S01]  /*3b50*/  FADD R219, R79, R219 ;  /* 0x000000db4fdb7221 */ /* 0x010fc20000000000 */
[----:B------:R-:W-:Y:S02]  /*3b60*/  FADD R220, R80, R220 ;  /* 0x000000dc50dc7221 */ /* 0x000fe40000000000 */
[----:B-1----:R0:W5:Y:S04]  /*3b70*/  LDL.LU R214, [R1+0xbc] ;  /* 0x0000bc0001d67983 */ /* 0x0021680000300800 */
[----:B------:R1:W-:Y:S01]  /*3b80*/  STL [R1+0x3c], R215 ;  /* 0x00003cd701007387 */ /* 0x0003e20000100800 */
[----:B------:R-:W-:-:S01]  /*3b90*/  FADD R221, R81, R221 ;  /* 0x000000dd51dd7221 */ /* 0x000fc20000000000 */
[----:B------:R-:W-:-:S02]  /*3ba0*/  FADD R222, R82, R222 ;  /* 0x000000de52de7221 */ /* 0x000fc40000000000 */
[----:B-1----:R0:W5:Y:S04]  /*3bb0*/  LDL.LU R215, [R1+0xb8] ;  /* 0x0000b80001d77983 */ /* 0x0021680000300800 */
[----:B------:R1:W-:Y:S01]  /*3bc0*/  STL [R1+0x40], R216 ;  /* 0x000040d801007387 */ /* 0x0003e20000100800 */
[----:B------:R-:W-:-:S03]  /*3bd0*/  FADD R223, R83, R223 ;  /* 0x000000df53df7221 */ /* 0x000fc60000000000 */
        /* <DEDUP_REMOVED lines=13> */
[----:B------:R1:W-:Y:S04]  /*3cb0*/  STL [R1+0x54], R221 ;  /* 0x000054dd01007387 */ /* 0x0003e80000100800 */
        /* <DEDUP_REMOVED lines=12> */
[----:B-1----:R0:W5:Y:S01]  /*3d80*/  LDL.LU R227, [R1+0x88] ;  /* 0x0000880001e37983 */ /* 0x0021620000300800 */
        /* <DEDUP_REMOVED lines=82> */
[----:B0-----:R-:W-:-:S06]  /*42b0*/  UMOV UR6, URZ ;  /* 0x0000003f00067c82 */ /* 0x001fcc0008000000 */
.L_x_28:
[----:B------:R-:W-:Y:S05]  /*42c0*/  @!P1 BRA `(.L_x_29) ;  /* 0x0000000000049947 */ /* 0x000fea0003800000 */
[----:B------:R-:W-:Y:S01]  /*42d0*/  BPT.TRAP 0x1 ;  /* 0x000000040000795c */ /* 0x000fe20000300000 */
.L_x_29:
[----:B------:R2:W-:Y:S04]  /*42e0*/  STL [R1+0x8c], R2 ;  /* 0x00008c0201007387 */ /* 0x0005e80000100800 */
[----:B--2---:R-:W2:Y:S04]  /*42f0*/  LDL R2, [R1+0x70] ;  /* 0x0000700001027983 */ /* 0x004ea80000100800 */
[----:B-----5:R3:W-:Y:S04]  /*4300*/  STL [R1+0x88], R0 ;  /* 0x0000880001007387 */ /* 0x0207e80000100800 */
[----:B---3--:R-:W3:Y:S01]  /*4310*/  LDL R0, [R1+0x74] ;  /* 0x0000740001007983 */ /* 0x008ee20000100800 */
[----:B-1----:R-:W-:Y:S01]  /*4320*/  IMAD.U32 R229, RZ, RZ, UR25 ;  /* 0x00000019ffe57e24 */ /* 0x002fe2000f8e00ff */
[----:B--2---:R-:W-:-:S02]  /*4330*/  ISETP.NE.AND P0, PT, R2, RZ, PT ;  /* 0x000000ff0200720c */ /* 0x004fc40003f05270 */
[----:B------:R1:W5:Y:S11]  /*4340*/  LDL.LU R2, [R1+0x8c] ;  /* 0x00008c0001027983 */ /* 0x0003760000300800 */
[----:B------:R-:W-:-:S05]  /*4350*/  @P0 LEA R229, R229, UR11, 0x3 ;  /* 0x0000000be5e50c11 */ /* 0x000fca000f8e18ff */
[----:B------:R-:W-:-:S05]  /*4360*/  @P0 VIADD R229, R229, 0x28 ;  /* 0x00000028e5e50836 */ /* 0x000fca0000000000 */
[----:B---3--:R-:W-:Y:S02]  /*4370*/  @P0 PRMT R229, R0, 0x654, R229 ;  /* 0x0000065400e50816 */ /* 0x008fe400000000e5 */
[----:B------:R1:W5:Y:S01]  /*4380*/  LDL.LU R0, [R1+0x88] ;  /* 0x0000880001007983 */ /* 0x0003620000300800 */
[----:B------:R-:W-:Y:S01]  /*4390*/  UISETP.GT.U32.AND UP0, UPT, UR13, 0x1, UPT ;  /* 0x000000010d00788c */ /* 0x000fe2000bf04070 */
[----:B------:R1:W-:Y:S05]  /*43a0*/  @P0 SYNCS.ARRIVE.TRANS64.RED.A1T0 RZ, [R229+URZ], RZ ;  /* 0x000000ffe5ff09a7 */ /* 0x0003ea000810043f */
[----:B------:R-:W-:-:S13]  /*43b0*/  PLOP3.LUT P0, PT, PT, PT, UP0, 0x80, 0x0 ;  /* 0x000000000000781c */ /* 0x000fda0003f0f008 */
[----:B-1----:R-:W-:Y:S05]  /*43c0*/  @P0 BRA `(.L_x_30) ;  /* 0x0000000000040947 */ /* 0x002fea0003800000 */
[----:B------:R-:W-:Y:S01]  /*43d0*/  BPT.TRAP 0x1 ;  /* 0x000000040000795c */ /* 0x000fe20000300000 */
.L_x_30:
[----:B------:R-:W-:Y:S02]  /*43e0*/  UISETP.GT.AND UP2, UPT, UR26, 0x1, UPT ;  /* 0x000000011a00788c */ /* 0x000fe4000bf44270 */
[----:B------:R-:W-:Y:S02]  /*43f0*/  UIADD3 UR23, UR23, 0x1, URZ ;  /* 0x0000000117177890 */ /* 0x000fe4000fffe03f */
[----:B------:R-:W-:Y:S02]  /*4400*/  UIADD3 UR25, UR25, 0x1, URZ ;  /* 0x0000000119197890 */ /* 0x000fe4000fffe03f */
[----:B------:R-:W-:Y:S01]  /*4410*/  PLOP3.LUT P0, PT, PT, PT, UP2, 0x80, 0x0 ;  /* 0x000000000000781c */ /* 0x000fe20003f0f028 */
[----:B------:R-:W-:Y:S02]  /*4420*/  UISETP.NE.AND UP0, UPT, UR23, 0x5, UPT ;  /* 0x000000051700788c */ /* 0x000fe4000bf05270 */
[----:B------:R-:W-:Y:S02]  /*4430*/  UIADD3 UR16, UR26, -0x1, URZ ;  /* 0xffffffff1a107890 */ /* 0x000fe4000fffe03f */
[----:B------:R-:W-:-:S02]  /*4440*/  USEL UR8, URZ, 0x1, UP0 ;  /* 0x000000013f087887 */ /* 0x000fc40008000000 */
[----:B------:R-:W-:Y:S02]  /*4450*/  UISETP.NE.AND UP1, UPT, UR25, 0x5, UPT ;  /* 0x000000051900788c */ /* 0x000fe4000bf25270 */
[----:B------:R-:W-:Y:S02]  /*4460*/  ULOP3.LUT UR24, UR24, UR8, URZ, 0x3c, !UPT ;  /* 0x0000000818187292 */ /* 0x000fe4000f8e3c3f */
[----:B------:R-:W-:Y:S02]  /*4470*/  USEL UR23, UR23, URZ, UP0 ;  /* 0x0000003f17177287 */ /* 0x000fe40008000000 */
[----:B------:R-:W-:Y:S01]  /*4480*/  USEL UR25, UR25, URZ, UP1 ;  /* 0x0000003f19197287 */ /* 0x000fe20008800000 */
[----:B------:R-:W-:Y:S01]  /*4490*/  UMOV UR8, 0x1 ;  /* 0x0000000100087882 */ /* 0x000fe20000000000 */
[----:B------:R-:W-:Y:S01]  /*44a0*/  UMOV UR26, UR16 ;  /* 0x00000010001a7c82 */ /* 0x000fe20008000000 */
[----:B------:R-:W-:Y:S09]  /*44b0*/  @P0 BRA `(.L_x_31) ;  /* 0xffffffec000c0947 */ /* 0x000ff2000383ffff */
.L_x_23:
[----:B------:R-:W-:-:S04]  /*44c0*/  UISETP.NE.AND UP0, UPT, UR6, URZ, UPT ;  /* 0x0000003f0600728c */ /* 0x000fc8000bf05270 */
[----:B------:R-:W-:-:S06]  /*44d0*/  USEL UR6, URZ, 0x1, !UP0 ;  /* 0x000000013f067887 */ /* 0x000fcc000c000000 */
[----:B------:R-:W-:-:S13]  /*44e0*/  ISETP.NE.AND P0, PT, RZ, UR6, PT ;  /* 0x00000006ff007c0c */ /* 0x000fda000bf05270 */
[----:B------:R-:W-:Y:S05]  /*44f0*/  @!P0 BRA `(.L_x_32) ;  /* 0x0000000c00c48947 */ /* 0x000fea0003800000 */
[----:B------:R-:W-:Y:S02]  /*4500*/  WARPGROUP.DEPBAR.LE gsb0, 0x0 ;  /* 0x00008000000079c5 */ /* 0x000fe40000010000 */
[----:B-----5:R-:W-:Y:S01]  /*4510*/  FADD R227, R89, R227 ;  /* 0x000000e359e37221 */ /* 0x020fe20000000000 */
[----:B------:R-:W-:-:S04]  /*4520*/  FADD R228, R88, R228 ;  /* 0x000000e458e47221 */ /* 0x000fc80000000000 */
[----:B------:R1:W-:Y:S04]  /*4530*/  STL [R1+0x88], R227 ;  /* 0x000088e301007387 */ /* 0x0003e80000100800 */
[----:B-1----:R-:W2:Y:S04]  /*4540*/  LDL.LU R227, [R1+0x6c] ;  /* 0x00006c0001e37983 */ /* 0x002ea80000300800 */
[----:B--2---:R1:W-:Y:S04]  /*4550*/  STL [R1+0x8c], R227 ;  /* 0x00008ce301007387 */ /* 0x0043e80000100800 */
        /* <DEDUP_REMOVED lines=52> */
[----:B-1----:R-:W2:Y:S01]  /*48a0*/  LDL.LU R227, [R1] ;  /* 0x0000000001e37983 */ /* 0x002ea20000300800 */
[----:B------:R-:W-:Y:S01]  /*48b0*/  FADD R226, R90, R226 ;  /* 0x000000e25ae27221 */ /* 0x000fe20000000000 */
        /* <DEDUP_REMOVED lines=97> */
[----:B--2---:R-:W-:-:S05]  /*4ed0*/  FADD R227, R60, R227 ;  /* 0x000000e33ce37221 */ /* 0x004fca0000000000 */
[----:B------:R1:W-:Y:S04]  /*4ee0*/  STL [R1], R227 ;  /* 0x000000e301007387 */ /* 0x0003e80000100800 */
[----:B-1----:R-:W2:Y:S02]  /*4ef0*/  LDL.LU R227, [R1+0xf4] ;  /* 0x0000f40001e37983 */ /* 0x002ea40000300800 */
[----:B--2---:R-:W-:-:S05]  /*4f00*/  FADD R227, R61, R227 ;  /* 0x000000e33de37221 */ /* 0x004fca0000000000 */
[----:B------:R1:W-:Y:S04]  /*4f10*/  STL [R1+0x4], R227 ;  /* 0x000004e301007387 */ /* 0x0003e80000100800 */
        /* <DEDUP_REMOVED lines=78> */
[----:B-1----:R1:W5:Y:S02]  /*5400*/  LDL.LU R227, [R1+0x88] ;  /* 0x0000880001e37983 */ /* 0x0023640000300800 */
.L_x_32:
[----:B------:R-:W-:Y:S02]  /*5410*/  WARPGROUP.DEPBAR.LE gsb0, 0x0 ;  /* 0x00008000000079c5 */ /* 0x000fe40000010000 */
[----:B------:R-:W2:Y:S02]  /*5420*/  LDC R24, c[0x0][0x28c] ;  /* 0x0000a300ff187b82 */ /* 0x000ea40000000800 */
[----:B--2---:R-:W-:-:S13]  /*5430*/  ISETP.GE.AND P0, PT, R24, 0x1, PT ;  /* 0x000000011800780c */ /* 0x004fda0003f06270 */
[----:B------:R-:W-:Y:S05]  /*5440*/  @!P0 BRA `(.L_x_33) ;  /* 0x0000000000748947 */ /* 0x000fea0003800000 */
[----:B------:R-:W-:-:S06]  /*5450*/  UISETP.NE.AND UP0, UPT, UR22, 0x3, UPT ;  /* 0x000000031600788c */ /* 0x000fcc000bf05270 */
[----:B------:R-:W-:-:S13]  /*5460*/  PLOP3.LUT P0, PT, PT, PT, UP0, 0x80, 0x0 ;  /* 0x000000000000781c */ /* 0x000fda0003f0f008 */
[----:B------:R-:W-:Y:S05]  /*5470*/  @!P0 BRA `(.L_x_34) ;  /* 0x0000000000048947 */ /* 0x000fea0003800000 */
[----:B------:R-:W-:Y:S01]  /*5480*/  BPT.TRAP 0x1 ;  /* 0x000000040000795c */ /* 0x000fe20000300000 */
.L_x_34:
[----:B-----5:R2:W-:Y:S04]  /*5490*/  STL [R1+0x88], R0 ;  /* 0x0000880001007387 */ /* 0x0205e80000100800 */
[----:B--2---:R-:W2:Y:S01]  /*54a0*/  LDL R0, [R1+0x70] ;  /* 0x0000700001007983 */ /* 0x004ea20000100800 */
[----:B------:R-:W-:Y:S01]  /*54b0*/  BSSY B0, `(.L_x_35) ;  /* 0x0000012000007945 */ /* 0x000fe20003800000 */
[----:B--2---:R-:W-:Y:S02]  /*54c0*/  ISETP.NE.AND P0, PT, R0, RZ, PT ;  /* 0x000000ff0000720c */ /* 0x004fe40003f05270 */
[----:B------:R2:W5:Y:S11]  /*54d0*/  LDL.LU R0, [R1+0x88] ;  /* 0x0000880001007983 */ /* 0x0005760000300800 */
[----:B--2---:R-:W-:Y:S05]  /*54e0*/  @!P0 BRA `(.L_x_36) ;  /* 0x0000000000388947 */ /* 0x004fea0003800000 */
[----:B-----5:R2:W-:Y:S04]  /*54f0*/  STL [R1+0x88], R0 ;  /* 0x0000880001007387 */ /* 0x0205e80000100800 */
[----:B--2---:R-:W2:Y:S01]  /*5500*/  LDL R0, [R1+0x74] ;  /* 0x0000740001007983 */ /* 0x004ea20000100800 */
[----:B------:R-:W-:-:S04]  /*5510*/  UISETP.LT.AND UP0, UPT, UR9, 0x1, UPT ;  /* 0x000000010900788c */ /* 0x000fc8000bf01270 */
[----:B------:R-:W-:-:S04]  /*5520*/  USEL UR8, UR9, 0x1, UP0 ;  /* 0x0000000109087887 */ /* 0x000fc80008000000 */
[----:B------:R-:W-:-:S04]  /*5530*/  UIADD3 UR8, UR5, UR9, -UR8 ;  /* 0x0000000905087290 */ /* 0x000fc8000fffe808 */
[----:B------:R-:W-:-:S04]  /*5540*/  UIMAD.WIDE.U32 UR6, UR8, -0x33333333, URZ ;  /* 0xcccccccd080678a5 */ /* 0x000fc8000f8e003f */
[----:B------:R-:W-:-:S04]  /*5550*/  USHF.R.U32.HI UR6, URZ, 0x2, UR7 ;  /* 0x000000023f067899 */ /* 0x000fc80008011607 */
[----:B------:R-:W-:-:S04]  /*5560*/  UIMAD UR8, UR6, -0x5, UR8 ;  /* 0xfffffffb060878a4 */ /* 0x000fc8000f8e0208 */
[----:B------:R-:W-:-:S04]  /*5570*/  ULEA UR8, UR8, UR11, 0x3 ;  /* 0x0000000b08087291 */ /* 0x000fc8000f8e183f */
[----:B------:R-:W-:-:S06]  /*5580*/  UIADD3 UR8, UR8, 0x28, URZ ;  /* 0x0000002808087890 */ /* 0x000fcc000fffe03f */
[----:B------:R-:W-:-:S05]  /*5590*/  IMAD.U32 R24, RZ, RZ, UR8 ;  /* 0x00000008ff187e24 */ /* 0x000fca000f8e00ff */
[----:B--2---:R-:W-:Y:S02]  /*55a0*/  PRMT R24, R0, 0x654, R24 ;  /* 0x0000065400187816 */ /* 0x004fe40000000018 */
[----:B------:R2:W5:Y:S02]  /*55b0*/  LDL.LU R0, [R1+0x88] ;  /* 0x0000880001007983 */ /* 0x0005640000300800 */
[----:B------:R2:W-:Y:S03]  /*55c0*/  SYNCS.ARRIVE.TRANS64.RED.A1T0 RZ, [R24+URZ], RZ ;  /* 0x000000ff18ff79a7 */ /* 0x0005e6000810043f */
.L_x_36:
[----:B------:R-:W-:Y:S05]  /*55d0*/  BSYNC B0 ;  /* 0x0000000000007941 */ /* 0x000fea0003800000 */
.L_x_35:
[----:B------:R-:W-:-:S06]  /*55e0*/  UISETP.GT.U32.AND UP0, UPT, UR13, 0x1, UPT ;  /* 0x000000010d00788c */ /* 0x000fcc000bf04070 */
[----:B------:R-:W-:-:S13]  /*55f0*/  PLOP3.LUT P0, PT, PT, PT, UP0, 0x80, 0x0 ;  /* 0x000000000000781c */ /* 0x000fda0003f0f008 */
[----:B------:R-:W-:Y:S05]  /*5600*/  @P0 BRA `(.L_x_33) ;  /* 0x0000000000040947 */ /* 0x000fea0003800000 */
[----:B------:R-:W-:Y:S01]  /*5610*/  BPT.TRAP 0x1 ;  /* 0x000000040000795c */ /* 0x000fe20000300000 */
.L_x_33:
[----:B------:R3:W-:Y:S01]  /*5620*/  STL [R1+0x90], R3 ;  /* 0x0000900301007387 */ /* 0x0007e20000100800 */
[----:B------:R-:W4:Y:S01]  /*5630*/  LDC R29, c[0x0][0x288] ;  /* 0x0000a200ff1d7b82 */ /* 0x000f220000000800 */
[----:B------:R-:W-:Y:S02]  /*5640*/  UIADD3 UR10, UR9, UR5, URZ ;  /* 0x00000005090a7290 */ /* 0x000fe4000fffe03f */
[----:B------:R-:W-:Y:S01]  /*5650*/  USHF.R.S32.HI UR11, URZ, 0x1f, UR12 ;  /* 0x0000001f3f0b7899 */ /* 0x000fe2000801140c */
[----:B------:R-:W-:Y:S01]  /*5660*/  ULDC.64 UR6, c[0x0][0x5d0] ;  /* 0x0001740000067ab9 */ /* 0x000fe20000000a00 */
[----:B------:R-:W-:Y:S01]  /*5670*/  ULDC UR16, c[0x0][0x284] ;  /* 0x0000a10000107ab9 */ /* 0x000fe20000000800 */
[----:B---3--:R-:W3:Y:S04]  /*5680*/  LDL.LU R3, [R1+0x80] ;  /* 0x0000800001037983 */ /* 0x008ee80000300800 */
[----:B-----5:R0:W-:Y:S04]  /*5690*/  STL [R1+0x8c], R2 ;  /* 0x00008c0201007387 */ /* 0x0201e80000100800 */
[----:B------:R1:W-:Y:S01]  /*56a0*/  STL [R1+0x88], R0 ;  /* 0x0000880001007387 */ /* 0x0003e20000100800 */
[----:B0-----:R-:W2:Y:S03]  /*56b0*/  S2R R2, SR_TID.X ;  /* 0x0000000000027919 */ /* 0x001ea60000002100 */
[----:B-1----:R-:W4:Y:S01]  /*56c0*/  LDL.LU R0, [R1+0x84] ;  /* 0x0000840001007983 */ /* 0x002f220000300800 */
[----:B------:R-:W-:Y:S01]  /*56d0*/  UISETP.GE.U32.AND UP1, UPT, UR9, 0x5, UPT ;  /* 0x000000050900788c */ /* 0x000fe2000bf26070 */
[----:B--2---:R-:W-:-:S02]  /*56e0*/  SHF.R.U32.HI R24, RZ, 0x2, R2 ;  /* 0x00000002ff187819 */ /* 0x004fc40000011602 */
[----:B------:R-:W-:Y:S02]  /*56f0*/  SHF.R.U32.HI R27, RZ, 0x7, R2 ;  /* 0x00000007ff1b7819 */ /* 0x000fe40000011602 */
[----:B------:R-:W-:Y:S02]  /*5700*/  LOP3.LUT R26, R2, 0x60, RZ, 0xc0, !PT ;  /* 0x00000060021a7812 */ /* 0x000fe400078ec0ff */
[----:B------:R-:W-:Y:S02]  /*5710*/  LOP3.LUT R25, R24, 0x7, RZ, 0xc0, !PT ;  /* 0x0000000718197812 */ /* 0x000fe400078ec0ff */
[----:B------:R-:W-:Y:S02]  /*5720*/  LOP3.LUT R24, R27, 0x1, RZ, 0xc0, !PT ;  /* 0x000000011b187812 */ /* 0x000fe400078ec0ff */
[----:B------:R-:W-:-:S03]  /*5730*/  SHF.R.U32.HI R28, RZ, 0x1, R26 ;  /* 0x00000001ff1c7819 */ /* 0x000fc6000001161a */
[----:B------:R-:W-:Y:S01]  /*5740*/  IMAD.SHL.U32 R26, R24, 0x40, RZ ;  /* 0x00000040181a7824 */ /* 0x000fe200078e00ff */
[----:B------:R-:W-:Y:S01]  /*5750*/  IADD3 R27, RZ, -R28, -R25 ;  /* 0x8000001cff1b7210 */ /* 0x000fe20007ffe819 */
[----:B------:R-:W-:-:S03]  /*5760*/  IMAD.SHL.U32 R32, R2, 0x2, RZ ;  /* 0x0000000202207824 */ /* 0x000fc600078e00ff */
[----:B------:R-:W-:Y:S01]  /*5770*/  LOP3.LUT R43, R26, 0x40, R25, 0xe2, !PT ;  /* 0x000000401a2b7812 */ /* 0x000fe200078ee219 */
[----:B------:R-:W-:Y:S01]  /*5780*/  IMAD R42, R24, -0x40, R27 ;  /* 0xffffffc0182a7824 */ /* 0x000fe200078e021b */
[----:B------:R-:W-:Y:S01]  /*5790*/  LOP3.LUT R24, R2, 0x3, RZ, 0xc0, !PT ;  /* 0x0000000302187812 */ /* 0x000fe200078ec0ff */
[----:B---3--:R-:W-:Y:S02]  /*57a0*/  IMAD.SHL.U32 R41, R3, 0x80, RZ ;  /* 0x0000008003297824 */ /* 0x008fe400078e00ff */
[----:B------:R0:W5:Y:S01]  /*57b0*/  LDL.LU R3, [R1+0x90] ;  /* 0x0000900001037983 */ /* 0x0001620000300800 */
[----:B------:R-:W-:-:S03]  /*57c0*/  UISETP.GT.U32.AND UP0, UPT, UR10, 0x4, UPT ;  /* 0x000000040a00788c */ /* 0x000fc6000bf04070 */
[----:B------:R0:W5:Y:S01]  /*57d0*/  LDL.LU R2, [R1+0x8c] ;  /* 0x00008c0001027983 */ /* 0x0001620000300800 */
[C---:B----4-:R-:W-:Y:S01]  /*57e0*/  ISETP.GE.AND P0, PT, R41.reuse, R29, PT ;  /* 0x0000001d2900720c */ /* 0x050fe20003f06270 */
[----:B------:R-:W-:Y:S01]  /*57f0*/  UIMAD UR5, UR11, UR6, URZ ;  /* 0x000000060b0572a4 */ /* 0x000fe2000f8e023f */
[----:B------:R-:W-:Y:S01]  /*5800*/  LOP3.LUT R32, R41, 0x6, R32, 0xf8, !PT ;  /* 0x0000000629207812 */ /* 0x000fe200078ef820 */
[----:B------:R-:W-:Y:S01]  /*5810*/  UISETP.LT.U32.AND UP0, UPT, UR9, 0x5, UP0 ;  /* 0x000000050900788c */ /* 0x000fe20008701070 */
[----:B------:R-:W-:Y:S01]  /*5820*/  IMAD.U32 R27, RZ, RZ, UR6 ;  /* 0x00000006ff1b7e24 */ /* 0x000fe2000f8e00ff */
[----:B------:R-:W-:Y:S01]  /*5830*/  UIMAD UR8, UR12, UR7, UR5 ;  /* 0x000000070c0872a4 */ /* 0x000fe2000f8e0205 */
[----:B------:R-:W-:Y:S01]  /*5840*/  SHF.R.S32.HI R33, RZ, 0x1f, R32 ;  /* 0x0000001fff217819 */ /* 0x000fe20000011420 */
[----:B------:R-:W-:Y:S01]  /*5850*/  UIMAD.WIDE.U32 UR6, UR10, -0x33333333, URZ ;  /* 0xcccccccd0a0678a5 */ /* 0x000fe2000f8e003f */
[----:B------:R-:W-:Y:S01]  /*5860*/  IMAD R24, R24, -0x2, R29 ;  /* 0xfffffffe18187824 */ /* 0x000fe200078e021d */
[----:B------:R-:W-:Y:S01]  /*5870*/  USEL UR5, URZ, 0x1, !UP0 ;  /* 0x000000013f057887 */ /* 0x000fe2000c000000 */
[----:B------:R-:W-:-:S02]  /*5880*/  IMAD.SHL.U32 R25, R0, 0x100, RZ ;  /* 0x0000010000197824 */ /* 0x000fc400078e00ff */
[----:B------:R-:W-:Y:S02]  /*5890*/  IMAD.WIDE R38, R0, 0x100, RZ ;  /* 0x0000010000267825 */ /* 0x000fe400078e02ff */
[----:B------:R0:W5:Y:S01]  /*58a0*/  LDL.LU R0, [R1+0x88] ;  /* 0x0000880001007983 */ /* 0x0001620000300800 */
[----:B------:R-:W-:Y:S01]  /*58b0*/  ISETP.GE.OR P0, PT, R25, UR16, P0 ;  /* 0x0000001019007c0c */ /* 0x000fe20008706670 */
[----:B------:R-:W-:Y:S01]  /*58c0*/  USHF.R.U32.HI UR6, URZ, 0x2, UR7 ;  /* 0x000000023f067899 */ /* 0x000fe20008011607 */
[----:B------:R-:W-:Y:S01]  /*58d0*/  IMAD.WIDE.U32 R26, R27, UR12, R32 ;  /* 0x0000000c1b1a7c25 */ /* 0x000fe2000f8e0020 */
[----:B------:R-:W-:Y:S01]  /*58e0*/  ULOP3.LUT UR4, UR4, UR5, URZ, 0x3c, !UPT ;  /* 0x0000000504047292 */ /* 0x000fe2000f8e3c3f */
[----:B------:R-:W-:Y:S01]  /*58f0*/  IADD3 R42, -R25, UR16, R42 ;  /* 0x00000010192a7c10 */ /* 0x000fe2000fffe12a */
[----:B------:R-:W-:Y:S01]  /*5900*/  UIMAD UR5, UR6, -0x5, UR10 ;  /* 0xfffffffb060578a4 */ /* 0x000fe2000f8e020a */
[----:B------:R-:W-:Y:S01]  /*5910*/  VIADD R27, R27, UR8 ;  /* 0x000000081b1b7c36 */ /* 0x000fe20008000000 */
[----:B------:R-:W-:Y:S01]  /*5920*/  @UP1 ULOP3.LUT UR4, UR4, 0x1, UR6, 0x78, !UPT ;  /* 0x0000000104041892 */ /* 0x000fe2000f8e7806 */
[----:B------:R-:W-:Y:S01]  /*5930*/  LOP3.LUT R43, R38, R43, R28, 0xfe, !PT ;  /* 0x0000002b262b7212 */ /* 0x000fe200078efe1c */
[----:B------:R-:W-:-:S02]  /*5940*/  IMAD.IADD R41, R24, 0x1, -R41 ;  /* 0x0000000118297824 */ /* 0x000fc400078e0a29 */
[----:B------:R-:W-:Y:S02]  /*5950*/  IMAD.MOV.U32 R40, RZ, RZ, -0x1 ;  /* 0xffffffffff287424 */ /* 0x000fe400078e00ff */
[----:B0-----:R-:W-:Y:S06]  /*5960*/  @P0 BRA `(.L_x_37) ;  /* 0x0000008c00ec0947 */ /* 0x001fec0003800000 */
[----:B------:R-:W0:Y:S01]  /*5970*/  LDC.64 R28, c[0x0][0x5c8] ;  /* 0x00017200ff1c7b82 */ /* 0x000e220000000a00 */
[----:B------:R-:W-:Y:S01]  /*5980*/  ULDC.64 UR6, c[0x0][0x5c0] ;  /* 0x0001700000067ab9 */ /* 0x000fe20000000a00 */
[----:B------:R-:W-:Y:S01]  /*5990*/  BSSY B0, `(.L_x_37) ;  /* 0x00008f8000007945 */ /* 0x000fe20003800000 */
[-C--:B0-----:R-:W-:Y:S01]  /*59a0*/  IMAD R24, R39, R28.reuse, RZ ;  /* 0x0000001c27187224 */ /* 0x081fe200078e02ff */
[----:B------:R-:W-:Y:S01]  /*59b0*/  SHF.L.U64.HI R34, R28, 0x3, R29 ;  /* 0x000000031c227819 */ /* 0x000fe2000001021d */
[----:B------:R-:W-:-:S04]  /*59c0*/  IMAD.WIDE.U32 R26, R43, R28, R26 ;  /* 0x0000001c2b1a7225 */ /* 0x000fc800078e001a */
[----:B------:R-:W-:Y:S01]  /*59d0*/  IMAD R25, R43, R29, R24 ;  /* 0x0000001d2b197224 */ /* 0x000fe200078e0218 */
[----:B------:R-:W-:Y:S01]  /*59e0*/  IADD3 R24, P3, R26, UR6, RZ ;  /* 0x000000061a187c10 */ /* 0x000fe2000ff7e0ff */
[C---:B------:R-:W-:Y:S01]  /*59f0*/  IMAD.SHL.U32 R35, R28.reuse, 0x8, RZ ;  /* 0x000000081c237824 */ /* 0x040fe200078e00ff */
[----:B------:R-:W-:Y:S01]  /*5a00*/  LEA R30, P2, R28, R26, 0x7 ;  /* 0x0000001a1c1e7211 */ /* 0x000fe200078438ff */
[----:B------:R-:W-:-:S03]  /*5a10*/  IMAD.IADD R27, R27, 0x1, R25 ;  /* 0x000000011b1b7824 */ /* 0x000fc600078e0219 */
[----:B------:R-:W-:Y:S02]  /*5a20*/  IADD3 R26, P1, P0, R26, UR6, R35 ;  /* 0x000000061a1a7c10 */ /* 0x000fe4000f83e023 */
[----:B------:R-:W-:Y:S02]  /*5a30*/  IADD3.X R25, R27, UR7, RZ, P3, !PT ;  /* 0x000000071b197c10 */ /* 0x000fe40009ffe4ff */
[----:B------:R-:W-:Y:S02]  /*5a40*/  FSETP.NEU.AND P3, PT, RZ, UR21, PT ;  /* 0x00000015ff007c0b */ /* 0x000fe4000bf6d000 */
[----:B------:R-:W-:Y:S02]  /*5a50*/  LEA.HI.X R31, R28, R27, R29, 0x7, P2 ;  /* 0x0000001b1c1f7211 */ /* 0x000fe400010f3c1d */
[C---:B------:R-:W-:Y:S02]  /*5a60*/  IADD3 R28, P2, R30.reuse, UR6, RZ ;  /* 0x000000061e1c7c10 */ /* 0x040fe4000ff5e0ff */
[----:B------:R-:W-:-:S02]  /*5a70*/  IADD3 R30, P5, P6, R30, UR6, R35 ;  /* 0x000000061e1e7c10 */ /* 0x000fc4000febe023 */
[----:B------:R-:W-:Y:S02]  /*5a80*/  IADD3.X R29, R31, UR7, RZ, P2, !PT ;  /* 0x000000071f1d7c10 */ /* 0x000fe400097fe4ff */
[--C-:B------:R-:W-:Y:S02]  /*5a90*/  IADD3.X R27, R27, UR7, R34.reuse, P1, P0 ;  /* 0x000000071b1b7c10 */ /* 0x100fe40008fe0422 */
[----:B------:R-:W-:Y:S01]  /*5aa0*/  IADD3.X R31, R31, UR7, R34, P5, P6 ;  /* 0x000000071f1f7c10 */ /* 0x000fe2000afec422 */
[----:B------:R-:W-:Y:S06]  /*5ab0*/  @!P3 BRA `(.L_x_38) ;  /* 0x0000006c0014b947 */ /* 0x000fec0003800000 */
[----:B------:R-:W-:Y:S01]  /*5ac0*/  ULDC.64 UR16, c[0x0][0x5b8] ;  /* 0x00016e0000107ab9 */ /* 0x000fe20000000a00 */
[----:B------:R-:W-:Y:S01]  /*5ad0*/  ISETP.GE.AND P0, PT, R42, 0x1, PT ;  /* 0x000000012a00780c */ /* 0x000fe20003f06270 */
[----:B------:R-:W-:Y:S02]  /*5ae0*/  UIMAD UR6, UR11, UR16, URZ ;  /* 0x000000100b0672a4 */ /* 0x000fe4000f8e023f */
[----:B------:R-:W-:Y:S01]  /*5af0*/  IMAD.U32 R35, RZ, RZ, UR16 ;  /* 0x00000010ff237e24 */ /* 0x000fe2000f8e00ff */
[----:B------:R-:W-:Y:S01]  /*5b00*/  BSSY B1, `(.L_x_39) ;  /* 0x0000010000017945 */ /* 0x000fe20003800000 */
[----:B------:R-:W-:Y:S01]  /*5b10*/  ISETP.LT.OR P3, PT, R41, 0x1, !P0 ;  /* 0x000000012900780c */ /* 0x000fe20004761670 */
[----:B------:R-:W-:Y:S02]  /*5b20*/  UIMAD UR6, UR12, UR17, UR6 ;  /* 0x000000110c0672a4 */ /* 0x000fe4000f8e0206 */
[----:B------:R-:W-:Y:S01]  /*5b30*/  IMAD.WIDE.U32 R32, R35, UR12, R32 ;  /* 0x0000000c23207c25 */ /* 0x000fe2000f8e0020 */
[----:B------:R-:W-:-:S03]  /*5b40*/  ULDC.64 UR10, c[0x0][0x5a8] ;  /* 0x00016a00000a7ab9 */ /* 0x000fc60000000a00 */
[----:B------:R-:W-:Y:S02]  /*5b50*/  IMAD.MOV.U32 R36, RZ, RZ, R32 ;  /* 0x000000ffff247224 */ /* 0x000fe400078e0020 */
[----:B------:R-:W-:Y:S01]  /*5b60*/  VIADD R37, R33, UR6 ;  /* 0x0000000621257c36 */ /* 0x000fe20008000000 */
[----:B------:R-:W-:Y:S02]  /*5b70*/  ULDC.64 UR6, c[0x0][0x5b0] ;  /* 0x00016c0000067ab9 */ /* 0x000fe40000000a00 */
[----:B------:R-:W-:Y:S02]  /*5b80*/  IMAD R34, R39, UR6, RZ ;  /* 0x0000000627227c24 */ /* 0x000fe4000f8e02ff */
[----:B------:R-:W-:-:S04]  /*5b90*/  IMAD.WIDE.U32 R32, R43, UR6, R36 ;  /* 0x000000062b207c25 */ /* 0x000fc8000f8e0024 */
[--C-:B------:R-:W-:Y:S01]  /*5ba0*/  IMAD R35, R43, UR7, R34.reuse ;  /* 0x000000072b237c24 */ /* 0x100fe2000f8e0222 */
[----:B------:R-:W-:Y:S02]  /*5bb0*/  IADD3 R32, P1, R32, UR10, RZ ;  /* 0x0000000a20207c10 */ /* 0x000fe4000ff3e0ff */
[----:B------:R-:W-:Y:S02]  /*5bc0*/  PRMT R34, RZ, 0x7610, R34 ;  /* 0x00007610ff227816 */ /* 0x000fe40000000022 */
[----:B------:R-:W-:Y:S01]  /*5bd0*/  IADD3.X R33, R33, UR11, R35, P1, !PT ;  /* 0x0000000b21217c10 */ /* 0x000fe20008ffe423 */
[----:B------:R-:W-:Y:S08]  /*5be0*/  @P3 BRA `(.L_x_40) ;  /* 0x0000000000043947 */ /* 0x000ff00003800000 */
[----:B------:R0:W5:Y:S02]  /*5bf0*/  LDG.E.U8 R34, desc[UR14][R32.64] ;  /* 0x0000000e20227981 */ /* 0x000164000c1e1100 */
.L_x_40:
[----:B------:R-:W-:Y:S05]  /*5c00*/  BSYNC B1 ;  /* 0x0000000000017941 */ /* 0x000fea0003800000 */
.L_x_39:
[----:B-----5:R-:W-:Y:S01]  /*5c10*/  LOP3.LUT R34, R34, 0xff, RZ, 0xc0, !PT ;  /* 0x000000ff22227812 */ /* 0x020fe200078ec0ff */
[----:B------:R-:W-:Y:S01]  /*5c20*/  BSSY B1, `(.L_x_41) ;  /* 0x000000b000017945 */ /* 0x000fe20003800000 */
[----:B------:R-:W-:Y:S02]  /*5c30*/  ISETP.LT.OR P2, PT, R41, 0x2, !P0 ;  /* 0x000000022900780c */ /* 0x000fe40004741670 */
[----:B------:R-:W-:-:S05]  /*5c40*/  F2FP.F16.E5M2.UNPACK_B R34, R34 ;  /* 0x00000022ff22723e */ /* 0x000fca00020004ff */
[----:B------:R-:W-:-:S05]  /*5c50*/  HADD2.F32 R34, -RZ, R34.H0_H0 ;  /* 0x20000022ff227230 */ /* 0x000fca0000004100 */
[----:B------:R-:W-:Y:S01]  /*5c60*/  FMUL R35, R34, UR21 ;  /* 0x0000001522237c20 */ /* 0x000fe20008400000 */
[----:B------:R-:W-:-:S03]  /*5c70*/  PRMT R34, RZ, 0x7610, R34 ;  /* 0x00007610ff227816 */ /* 0x000fc60000000022 */
[----:B------:R-:W-:-:S05]  /*5c80*/  FFMA R35, R228, UR20, R35 ;  /* 0x00000014e4237c23 */ /* 0x000fca0008000023 */
[----:B------:R-:W-:-:S05]  /*5c90*/  F2FP.SATFINITE.E5M2.F32.PACK_AB_MERGE_C R35, RZ, R35, RZ ;  /* 0x00000023ff23723e */ /* 0x000fca00048060ff */
[----:B------:R1:W-:Y:S01]  /*5ca0*/  @!P3 STG.E.U8 desc[UR14][R24.64], R35 ;  /* 0x000000231800b986 */ /* 0x0003e2000c10110e */
[----:B------:R-:W-:Y:S05]  /*5cb0*/  @P2 BRA `(.L_x_42) ;  /* 0x0000000000042947 */ /* 0x000fea0003800000 */
[----:B------:R2:W5:Y:S02]  /*5cc0*/  LDG.E.U8 R34, desc[UR14][R32.64+0x1] ;  /* 0x0000010e20227981 */ /* 0x000564000c1e1100 */
.L_x_42:
[----:B------:R-:W-:Y:S05]  /*5cd0*/  BSYNC B1 ;  /* 0x0000000000017941 */ /* 0x000fea0003800000 */
.L_x_41:
[----:B-----5:R-:W-:Y:S01]  /*5ce0*/  LOP3.LUT R34, R34, 0xff, RZ, 0xc0, !PT ;  /* 0x000000ff22227812 */ /* 0x020fe200078ec0ff */
[----:B------:R-:W-:Y:S01]  /*5cf0*/  BSSY B1, `(.L_x_43) ;  /* 0x0000013000017945 */ /* 0x000fe20003800000 */
[----:B------:R-:W-:Y:S02]  /*5d00*/  IADD3 R45, P1, R43, 0x8, RZ ;  /* 0x000000082b2d7810 */ /* 0x000fe40007f3e0ff */
[----:B------:R-:W-:-:S03]  /*5d10*/  F2FP.F16.E5M2.UNPACK_B R34, R34 ;  /* 0x00000022ff22723e */ /* 0x000fc600020004ff */
[----:B-1----:R-:W-:Y:S01]  /*5d20*/  IMAD.X R35, RZ, RZ, R39, P1 ;  /* 0x000000ffff237224 */ /* 0x002fe200008e0627 */
[----:B------:R-:W-:Y:S01]  /*5d30*/  ISETP.GE.AND P1, PT, R42, 0x9, PT ;  /* 0x000000092a00780c */ /* 0x000fe20003f26270 */
[----:B------:R-:W-:Y:S02]  /*5d40*/  HADD2.F32 R34, -RZ, R34.H0_H0 ;  /* 0x20000022ff227230 */ /* 0x000fe40000004100 */
[----:B------:R-:W-:Y:S01]  /*5d50*/  IMAD R46, R35, UR6, RZ ;  /* 0x00000006232e7c24 */ /* 0x000fe2000f8e02ff */
[----:B------:R-:W-:Y:S02]  /*5d60*/  ISETP.LT.OR P5, PT, R41, 0x1, !P1 ;  /* 0x000000012900780c */ /* 0x000fe40004fa1670 */
[----:B------:R-:W-:Y:S01]  /*5d70*/  FMUL R44, R34, UR21 ;  /* 0x00000015222c7c20 */ /* 0x000fe20008400000 */
[----:B------:R-:W-:-:S04]  /*5d80*/  IMAD.WIDE.U32 R34, R45, UR6, R36 ;  /* 0x000000062d227c25 */ /* 0x000fc8000f8e0024 */
[----:B------:R-:W-:Y:S01]  /*5d90*/  FFMA R44, R227, UR20, R44 ;  /* 0x00000014e32c7c23 */ /* 0x000fe2000800002c */
[----:B------:R-:W-:Y:S01]  /*5da0*/  IMAD R45, R45, UR7, R46 ;  /* 0x000000072d2d7c24 */ /* 0x000fe2000f8e022e */
[----:B------:R-:W-:-:S03]  /*5db0*/  IADD3 R34, P3, R34, UR10, RZ ;  /* 0x0000000a22227c10 */ /* 0x000fc6000ff7e0ff */
[----:B------:R-:W-:Y:S02]  /*5dc0*/  F2FP.SATFINITE.E5M2.F32.PACK_AB_MERGE_C R47, RZ, R44, RZ ;  /* 0x0000002cff2f723e */ /* 0x000fe400048060ff */
[----:B------:R-:W-:Y:S02]  /*5dd0*/  IADD3.X R35, R35, UR11, R45, P3, !PT ;  /* 0x0000000b23237c10 */ /* 0x000fe40009ffe42d */
[----:B------:R-:W-:Y:S01]  /*5de0*/  PRMT R44, RZ, 0x7610, R44 ;  /* 0x00007610ff2c7816 */ /* 0x000fe2000000002c */
[----:B------:R1:W-:Y:S01]  /*5df0*/  @!P2 STG.E.U8 desc[UR14][R24.64+0x1], R47 ;  /* 0x0000012f1800a986 */ /* 0x0003e2000c10110e */
[----:B------:R-:W-:Y:S05]  /*5e00*/  @P5 BRA `(.L_x_44) ;  /* 0x0000000000045947 */ /* 0x000fea0003800000 */
[----:B------:R3:W5:Y:S02]  /*5e10*/  LDG.E.U8 R44, desc[UR14][R34.64] ;  /* 0x0000000e222c7981 */ /* 0x000764000c1e1100 */
.L_x_44:
[----:B------:R-:W-:Y:S05]  /*5e20*/  BSYNC B1 ;  /* 0x0000000000017941 */ /* 0x000fea0003800000 */
.L_x_43:
        /* <DEDUP_REMOVED lines=12> */
.L_x_46:
[----:B------:R-:W-:Y:S05]  /*5ef0*/  BSYNC B1 ;  /* 0x0000000000017941 */ /* 0x000fea0003800000 */
.L_x_45:
[----:B-----5:R-:W-:Y:S01]  /*5f00*/  LOP3.LUT R44, R44, 0xff, RZ, 0xc0, !PT ;  /* 0x000000ff2c2c7812 */ /* 0x020fe200078ec0ff */
[----:B------:R-:W-:Y:S01]  /*5f10*/  BSSY B1, `(.L_x_47) ;  /* 0x000000b000017945 */ /* 0x000fe20003800000 */
[----:B------:R-:W-:Y:S02]  /*5f20*/  ISETP.LT.OR P3, PT, R41, 0x9, !P0 ;  /* 0x000000092900780c */ /* 0x000fe40004761670 */
[----:B------:R-:W-:-:S05]  /*5f30*/  F2FP.F16.E5M2.UNPACK_B R44, R44 ;  /* 0x0000002cff2c723e */ /* 0x000fca00020004ff */
[----:B------:R-:W-:-:S05]  /*5f40*/  HADD2.F32 R44, -RZ, R44.H0_H0 ;  /* 0x2000002cff2c7230 */ /* 0x000fca0000004100 */
[----:B------:R-:W-:-:S04]  /*5f50*/  FMUL R44, R44, UR21 ;  /* 0x000000152c2c7c20 */ /* 0x000fc80008400000 */
[----:B------:R-:W-:-:S05]  /*5f60*/  FFMA R44, R225, UR20, R44 ;  /* 0x00000014e12c7c23 */ /* 0x000fca000800002c */
[----:B----4-:R-:W-:Y:S02]  /*5f70*/  F2FP.SATFINITE.E5M2.F32.PACK_AB_MERGE_C R45, RZ, R44, RZ ;  /* 0x0000002cff2d723e */ /* 0x010fe400048060ff */
[----:B------:R-:W-:-:S03]  /*5f80*/  PRMT R44, RZ, 0x7610, R44 ;  /* 0x00007610ff2c7816 */ /* 0x000fc6000000002c */
[----:B------:R4:W-:Y:S01]  /*5f90*/  @!P2 STG.E.U8 desc[UR14][R26.64+0x1], R45 ;  /* 0x0000012d1a00a986 */ /* 0x0009e2000c10110e */
[----:B------:R-:W-:Y:S05]  /*5fa0*/  @P3 BRA `(.L_x_48) ;  /* 0x0000000000043947 */ /* 0x000fea0003800000 */
[----:B------:R0:W5:Y:S02]  /*5fb0*/  LDG.E.U8 R44, desc[UR14][R32.64+0x8] ;  /* 0x0000080e202c7981 */ /* 0x000164000c1e1100 */
.L_x_48:
[----:B------:R-:W-:Y:S05]  /*5fc0*/  BSYNC B1 ;  /* 0x0000000000017941 */ /* 0x000fea0003800000 */
.L_x_47:
[----:B-----5:R-:W-:Y:S01]  /*5fd0*/  LOP3.LUT R44, R44, 0xff, RZ, 0xc0, !PT ;  /* 0x000000ff2c2c7812 */ /* 0x020fe200078ec0ff */
[----:B------:R-:W-:Y:S01]  /*5fe0*/  BSSY B1, `(.L_x_49) ;  /* 0x000000b000017945 */ /* 0x000fe20003800000 */
[----:B------:R-:W-:Y:S02]  /*5ff0*/  ISETP.LT.OR P2, PT, R41, 0xa, !P0 ;  /* 0x0000000a2900780c */ /* 0x000fe40004741670 */
[----:B------:R-:W-:-:S05]  /*6000*/  F2FP.F16.E5M2.UNPACK_B R44, R44 ;  /* 0x0000002cff2c723e */ /* 0x000fca00020004ff */
[----:B------:R-:W-:-:S05]  /*6010*/  HADD2.F32 R44, -RZ, R44.H0_H0 ;  /* 0x2000002cff2c7230 */ /* 0x000fca0000004100 */
[----:B----4-:R-:W-:Y:S01]  /*6020*/  FMUL R45, R44, UR21 ;  /* 0x000000152c2d7c20 */ /* 0x010fe20008400000 */
[----:B------:R-:W-:-:S03]  /*6030*/  PRMT R44, RZ, 0x7610, R44 ;  /* 0x00007610ff2c7816 */ /* 0x000fc6000000002c */
[----:B------:R-:W-:-:S05]  /*6040*/  FFMA R45, R224, UR20, R45 ;  /* 0x00000014e02d7c23 */ /* 0x000fca000800002d */
[----:B------:R-:W-:-:S05]  /*6050*/  F2FP.SATFINITE.E5M2.F32.PACK_AB_MERGE_C R45, RZ, R45, RZ ;  /* 0x0000002dff2d723e */ /* 0x000fca00048060ff */
[----:B------:R4:W-:Y:S01]  /*6060*/  @!P3 STG.E.U8 desc[UR14][R24.64+0x8], R45 ;  /* 0x0000082d1800b986 */ /* 0x0009e2000c10110e */
[----:B------:R-:W-:Y:S05]  /*6070*/  @P2 BRA `(.L_x_50) ;  /* 0x0000000000042947 */ /* 0x000fea0003800000 */
[----:B------:R0:W5:Y:S02]  /*6080*/  LDG.E.U8 R44, desc[UR14][R32.64+0x9] ;  /* 0x0000090e202c7981 */ /* 0x000164000c1e1100 */
.L_x_50:
[----:B------:R-:W-:Y:S05]  /*6090*/  BSYNC B1 ;  /* 0x0000000000017941 */ /* 0x000fea0003800000 */
.L_x_49:
        /* <DEDUP_REMOVED lines=12> */
.L_x_52:
[----:B------:R-:W-:Y:S05]  /*6160*/  BSYNC B1 ;  /* 0x0000000000017941 */ /* 0x000fea0003800000 */
.L_x_51:
        /* <DEDUP_REMOVED lines=12> */
.L_x_54:
[----:B------:R-:W-:Y:S05]  /*6230*/  BSYNC B1 ;  /* 0x0000000000017941 */ /* 0x000fea0003800000 */
.L_x_53:
        /* <DEDUP_REMOVED lines=12> */
.L_x_56:
[----:B------:R-:W-:Y:S05]  /*6300*/  BSYNC B1 ;  /* 0x0000000000017941 */ /* 0x000fea0003800000 */
.L_x_55:
        /* <DEDUP_REMOVED lines=12> */
.L_x_58:
[----:B------:R-:W-:Y:S05]  /*63d0*/  BSYNC B1 ;  /* 0x0000000000017941 */ /* 0x000fea0003800000 */
.L_x_57:
        /* <DEDUP_REMOVED lines=12> */
.L_x_60:
[----:B------:R-:W-:Y:S05]  /*64a0*/  BSYNC B1 ;  /* 0x0000000000017941 */ /* 0x000fea0003800000 */
.L_x_59:
        /* <DEDUP_REMOVED lines=12> */
.L_x_62:
[----:B------:R-:W-:Y:S05]  /*6570*/  BSYNC B1 ;  /* 0x0000000000017941 */ /* 0x000fea0003800000 */
.L_x_61:
        /* <DEDUP_REMOVED lines=12> */
.L_x_64:
[----:B------:R-:W-:Y:S05]  /*6640*/  BSYNC B1 ;  /* 0x0000000000017941 */ /* 0x000fea0003800000 */
.L_x_63:
        /* <DEDUP_REMOVED lines=12> */
.L_x_66:
[----:B------:R-:W-:Y:S05]  /*6710*/  BSYNC B1 ;  /* 0x0000000000017941 */ /* 0x000fea0003800000 */
.L_x_65:
        /* <DEDUP_REMOVED lines=12> */
.L_x_68:
[----:B------:R-:W-:Y:S05]  /*67e0*/  BSYNC B1 ;  /* 0x0000000000017941 */ /* 0x000fea0003800000 */
.L_x_67:
        /* <DEDUP_REMOVED lines=12> */
.L_x_70:
[----:B------:R-:W-:Y:S05]  /*68b0*/  BSYNC B1 ;  /* 0x0000000000017941 */ /* 0x000fea0003800000 */
.L_x_69:
        /* <DEDUP_REMOVED lines=12> */
.L_x_72:
[----:B------:R-:W-:Y:S05]  /*6980*/  BSYNC B1 ;  /* 0x0000000000017941 */ /* 0x000fea0003800000 */
.L_x_71:
        /* <DEDUP_REMOVED lines=12> */
.L_x_74:
[----:B------:R-:W-:Y:S05]  /*6a50*/  BSYNC B1 ;  /* 0x0000000000017941 */ /* 0x000fea0003800000 */
.L_x_73:
        /* <DEDUP_REMOVED lines=12> */
.L_x_76:
[----:B------:R-:W-:Y:S05]  /*6b20*/  BSYNC B1 ;  /* 0x0000000000017941 */ /* 0x000fea0003800000 */
.L_x_75:
        /* <DEDUP_REMOVED lines=12> */
.L_x_78:
[----:B------:R-:W-:Y:S05]  /*6bf0*/  BSYNC B1 ;  /* 0x0000000000017941 */ /* 0x000fea0003800000 */
.L_x_77:
        /* <DEDUP_REMOVED lines=12> */
.L_x_80:
[----:B------:R-:W-:Y:S05]  /*6cc0*/  BSYNC B1 ;  /* 0x0000000000017941 */ /* 0x000fea0003800000 */
.L_x_79:
        /* <DEDUP_REMOVED lines=12> */
.L_x_82:
[----:B------:R-:W-:Y:S05]  /*6d90*/  BSYNC B1 ;  /* 0x0000000000017941 */ /* 0x000fea0003800000 */
.L_x_81:
        /* <DEDUP_REMOVED lines=12> */
.L_x_84:
[----:B------:R-:W-:Y:S05]  /*6e60*/  BSYNC B1 ;  /* 0x0000000000017941 */ /* 0x000fea0003800000 */
.L_x_83:
        /* <DEDUP_REMOVED lines=12> */
.L_x_86:
[----:B------:R-:W-:Y:S05]  /*6f30*/  BSYNC B1 ;  /* 0x0000000000017941 */ /* 0x000fea0003800000 */
.L_x_85:
        /* <DEDUP_REMOVED lines=12> */
.L_x_88:
[----:B------:R-:W-:Y:S05]  /*7000*/  BSYNC B1 ;  /* 0x0000000000017941 */ /* 0x000fea0003800000 */
.L_x_87:
        /* <DEDUP_REMOVED lines=12> */
.L_x_90:
[----:B------:R-:W-:Y:S05]  /*70d0*/  BSYNC B1 ;  /* 0x0000000000017941 */ /* 0x000fea0003800000 */
.L_x_89:
        /* <DEDUP_REMOVED lines=12> */
.L_x_92:
[----:B------:R-:W-:Y:S05]  /*71a0*/  BSYNC B1 ;  /* 0x0000000000017941 */ /* 0x000fea0003800000 */
.L_x_91:
        /* <DEDUP_REMOVED lines=12> */
.L_x_94:
[----:B------:R-:W-:Y:S05]  /*7270*/  BSYNC B1 ;  /* 0x0000000000017941 */ /* 0x000fea0003800000 */
.L_x_93:
        /* <DEDUP_REMOVED lines=12> */
.L_x_96:
[----:B------:R-:W-:Y:S05]  /*7340*/  BSYNC B1 ;  /* 0x0000000000017941 */ /* 0x000fea0003800000 */
.L_x_95:
        /* <DEDUP_REMOVED lines=12> */
.L_x_98:
[----:B------:R-:W-:Y:S05]  /*7410*/  BSYNC B1 ;  /* 0x0000000000017941 */ /* 0x000fea0003800000 */
.L_x_97:
        /* <DEDUP_REMOVED lines=12> */
.L_x_100:
[----:B------:R-:W-:Y:S05]  /*74e0*/  BSYNC B1 ;  /* 0x0000000000017941 */ /* 0x000fea0003800000 */
.L_x_99:
        /* <DEDUP_REMOVED lines=12> */
.L_x_102:
[----:B------:R-:W-:Y:S05]  /*75b0*/  BSYNC B1 ;  /* 0x0000000000017941 */ /* 0x000fea0003800000 */
.L_x_101:
        /* <DEDUP_REMOVED lines=12> */
.L_x_104:
[----:B------:R-:W-:Y:S05]  /*7680*/  BSYNC B1 ;  /* 0x0000000000017941 */ /* 0x000fea0003800000 */
.L_x_103:
        /* <DEDUP_REMOVED lines=12> */
.L_x_106:
[----:B------:R-:W-:Y:S05]  /*7750*/  BSYNC B1 ;  /* 0x0000000000017941 */ /* 0x000fea0003800000 */
.L_x_105:
        /* <DEDUP_REMOVED lines=12> */
.L_x_108:
[----:B------:R-:W-:Y:S05]  /*7820*/  BSYNC B1 ;  /* 0x0000000000017941 */ /* 0x000fea0003800000 */
.L_x_107:
        /* <DEDUP_REMOVED lines=12> */
.L_x_110:
[----:B------:R-:W-:Y:S05]  /*78f0*/  BSYNC B1 ;  /* 0x0000000000017941 */ /* 0x000fea0003800000 */
.L_x_109:
        /* <DEDUP_REMOVED lines=12> */
.L_x_112:
[----:B------:R-:W-:Y:S05]  /*79c0*/  BSYNC B1 ;  /* 0x0000000000017941 */ /* 0x000fea0003800000 */
.L_x_111:
        /* <DEDUP_REMOVED lines=12> */
.L_x_114:
[----:B------:R-:W-:Y:S05]  /*7a90*/  BSYNC B1 ;  /* 0x0000000000017941 */ /* 0x000fea0003800000 */
.L_x_113:
        /* <DEDUP_REMOVED lines=12> */
.L_x_116:
[----:B------:R-:W-:Y:S05]  /*7b60*/  BSYNC B1 ;  /* 0x0000000000017941 */ /* 0x000fea0003800000 */
.L_x_115:
        /* <DEDUP_REMOVED lines=12> */
.L_x_118:
[----:B------:R-:W-:Y:S05]  /*7c30*/  BSYNC B1 ;  /* 0x0000000000017941 */ /* 0x000fea0003800000 */
.L_x_117:
        /* <DEDUP_REMOVED lines=12> */
.L_x_120:
[----:B------:R-:W-:Y:S05]  /*7d00*/  BSYNC B1 ;  /* 0x0000000000017941 */ /* 0x000fea0003800000 */
.L_x_119:
        /* <DEDUP_REMOVED lines=12> */
.L_x_122:
[----:B------:R-:W-:Y:S05]  /*7dd0*/  BSYNC B1 ;  /* 0x0000000000017941 */ /* 0x000fea0003800000 */
.L_x_121:
        /* <DEDUP_REMOVED lines=12> */
.L_x_124:
[----:B------:R-:W-:Y:S05]  /*7ea0*/  BSYNC B1 ;  /* 0x0000000000017941 */ /* 0x000fea0003800000 */
.L_x_123:
        /* <DEDUP_REMOVED lines=12> */
.L_x_126:
[----:B------:R-:W-:Y:S05]  /*7f70*/  BSYNC B1 ;  /* 0x0000000000017941 */ /* 0x000fea0003800000 */
.L_x_125:
        /* <DEDUP_REMOVED lines=12> */
.L_x_128:
[----:B------:R-:W-:Y:S05]  /*8040*/  BSYNC B1 ;  /* 0x0000000000017941 */ /* 0x000fea0003800000 */
.L_x_127:
        /* <DEDUP_REMOVED lines=12> */
.L_x_130:
[----:B------:R-:W-:Y:S05]  /*8110*/  BSYNC B1 ;  /* 0x0000000000017941 */ /* 0x000fea0003800000 */
.L_x_129:
        /* <DEDUP_REMOVED lines=12> */
.L_x_132:
[----:B------:R-:W-:Y:S05]  /*81e0*/  BSYNC B1 ;  /* 0x0000000000017941 */ /* 0x000fea0003800000 */
.L_x_131:
        /* <DEDUP_REMOVED lines=12> */
.L_x_134:
[----:B------:R-:W-:Y:S05]  /*82b0*/  BSYNC B1 ;  /* 0x0000000000017941 */ /* 0x000fea0003800000 */
.L_x_133:
        /* <DEDUP_REMOVED lines=12> */
.L_x_136:
[----:B------:R-:W-:Y:S05]  /*8380*/  BSYNC B1 ;  /* 0x0000000000017941 */ /* 0x000fea0003800000 */
.L_x_135:
        /* <DEDUP_REMOVED lines=12> */
.L_x_138:
[----:B------:R-:W-:Y:S05]  /*8450*/  BSYNC B1 ;  /* 0x0000000000017941 */ /* 0x000fea0003800000 */
.L_x_137:
        /* <DEDUP_REMOVED lines=12> */
.L_x_140:
[----:B------:R-:W-:Y:S05]  /*8520*/  BSYNC B1 ;  /* 0x0000000000017941 */ /* 0x000fea0003800000 */
.L_x_139:
        /* <DEDUP_REMOVED lines=12> */
.L_x_142:
[----:B------:R-:W-:Y:S05]  /*85f0*/  BSYNC B1 ;  /* 0x0000000000017941 */ /* 0x000fea0003800000 */
.L_x_141:
        /* <DEDUP_REMOVED lines=12> */
.L_x_144:
[----:B------:R-:W-:Y:S05]  /*86c0*/  BSYNC B1 ;  /* 0x0000000000017941 */ /* 0x000fea0003800000 */
.L_x_143:
        /* <DEDUP_REMOVED lines=12> */
.L_x_146:
[----:B------:R-:W-:Y:S05]  /*8790*/  BSYNC B1 ;  /* 0x0000000000017941 */ /* 0x000fea0003800000 */
.L_x_145:
        /* <DEDUP_REMOVED lines=12> */
.L_x_148:
[----:B------:R-:W-:Y:S05]  /*8860*/  BSYNC B1 ;  /* 0x0000000000017941 */ /* 0x000fea0003800000 */
.L_x_147:
        /* <DEDUP_REMOVED lines=12> */
.L_x_150:
[----:B------:R-:W-:Y:S05]  /*8930*/  BSYNC B1 ;  /* 0x0000000000017941 */ /* 0x000fea0003800000 */
.L_x_149:
        /* <DEDUP_REMOVED lines=12> */
.L_x_152:
[----:B------:R-:W-:Y:S05]  /*8a00*/  BSYNC B1 ;  /* 0x0000000000017941 */ /* 0x000fea0003800000 */
.L_x_151:
        /* <DEDUP_REMOVED lines=12> */
.L_x_154:
[----:B------:R-:W-:Y:S05]  /*8ad0*/  BSYNC B1 ;  /* 0x0000000000017941 */ /* 0x000fea0003800000 */
.L_x_153:
        /* <DEDUP_REMOVED lines=12> */
.L_x_156:
[----:B------:R-:W-:Y:S05]  /*8ba0*/  BSYNC B1 ;  /* 0x0000000000017941 */ /* 0x000fea0003800000 */
.L_x_155:
        /* <DEDUP_REMOVED lines=12> */
.L_x_158:
[----:B------:R-:W-:Y:S05]  /*8c70*/  BSYNC B1 ;  /* 0x0000000000017941 */ /* 0x000fea0003800000 */
.L_x_157:
        /* <DEDUP_REMOVED lines=12> */
.L_x_160:
[----:B------:R-:W-:Y:S05]  /*8d40*/  BSYNC B1 ;  /* 0x0000000000017941 */ /* 0x000fea0003800000 */
.L_x_159:
        /* <DEDUP_REMOVED lines=12> */
.L_x_162:
[----:B------:R-:W-:Y:S05]  /*8e10*/  BSYNC B1 ;  /* 0x0000000000017941 */ /* 0x000fea0003800000 */
.L_x_161:
[----:B-----5:R-:W-:Y:S01]  /*8e20*/  LOP3.LUT R44, R44, 0xff, RZ, 0xc0, !PT ;  /* 0x000000ff2c2c7812 */ /* 0x020fe200078ec0ff */
[----:B------:R-:W-:Y:S01]  /*8e30*/  BSSY B1, `(.L_x_163) ;  /* 0x000000b000017945 */ /* 0x000fe20003800000 */
[----:B------:R-:W-:Y:S02]  /*8e40*/  ISETP.LT.OR P2, PT, R41, 0x79, !P1 ;  /* 0x000000792900780c */ /* 0x000fe40004f41670 */
[----:B------:R-:W-:Y:S02]  /*8e50*/  F2FP.F16.E5M2.UNPACK_B R44, R44 ;  /* 0x0000002cff2c723e */ /* 0x000fe400020004ff */
[----:B0-2---:R-:W-:-:S03]  /*8e60*/  PRMT R32, RZ, 0x7610, R32 ;  /* 0x00007610ff207816 */ /* 0x005fc60000000020 */
[----:B------:R-:W-:-:S05]  /*8e70*/  HADD2.F32 R44, -RZ, R44.H0_H0 ;  /* 0x2000002cff2c7230 */ /* 0x000fca0000004100 */
[----:B------:R-:W-:-:S04]  /*8e80*/  FMUL R44, R44, UR21 ;  /* 0x000000152c2c7c20 */ /* 0x000fc80008400000 */
[----:B------:R-:W-:-:S05]  /*8e90*/  FFMA R44, R167, UR20, R44 ;  /* 0x00000014a72c7c23 */ /* 0x000fca000800002c */
[----:B------:R-:W-:-:S05]  /*8ea0*/  F2FP.SATFINITE.E5M2.F32.PACK_AB_MERGE_C R33, RZ, R44, RZ ;  /* 0x0000002cff21723e */ /* 0x000fca00048060ff */
[----:B------:R0:W-:Y:S01]  /*8eb0*/  @!P0 STG.E.U8 desc[UR14][R24.64+0x79], R33 ;  /* 0x0000792118008986 */ /* 0x0001e2000c10110e */
[----:B------:R-:W-:Y:S05]  /*8ec0*/  @P2 BRA `(.L_x_164) ;  /* 0x0000000000042947 */ /* 0x000fea0003800000 */
[----:B------:R2:W5:Y:S02]  /*8ed0*/  LDG.E.U8 R32, desc[UR14][R34.64+0x78] ;  /* 0x0000780e22207981 */ /* 0x000564000c1e1100 */
.L_x_164:
[----:B------:R-:W-:Y:S05]  /*8ee0*/  BSYNC B1 ;  /* 0x0000000000017941 */ /* 0x000fea0003800000 */
.L_x_163:
[----:B-----5:R-:W-:Y:S01]  /*8ef0*/  LOP3.LUT R32, R32, 0xff, RZ, 0xc0, !PT ;  /* 0x000000ff20207812 */ /* 0x020fe200078ec0ff */
[----:B------:R-:W-:Y:S01]  /*8f00*/  BSSY B1, `(.L_x_165) ;  /* 0x000000b000017945 */ /* 0x000fe20003800000 */
[----:B------:R-:W-:Y:S02]  /*8f10*/  ISETP.LT.OR P1, PT, R41, 0x7a, !P1 ;  /* 0x0000007a2900780c */ /* 0x000fe40004f21670 */
[----:B------:R-:W-:Y:S02]  /*8f20*/  F2FP.F16.E5M2.UNPACK_B R32, R32 ;  /* 0x00000020ff20723e */ /* 0x000fe400020004ff */
[----:B01--4-:R-:W-:-:S03]  /*8f30*/  PRMT R24, RZ, 0x7610, R24 ;  /* 0x00007610ff187816 */ /* 0x013fc60000000018 */
[----:B------:R-:W-:-:S05]  /*8f40*/  HADD2.F32 R32, -RZ, R32.H0_H0 ;  /* 0x20000020ff207230 */ /* 0x000fca0000004100 */
[----:B------:R-:W-:-:S04]  /*8f50*/  FMUL R25, R32, UR21 ;  /* 0x0000001520197c20 */ /* 0x000fc80008400000 */
[----:B------:R-:W-:-:S05]  /*8f60*/  FFMA R25, R166, UR20, R25 ;  /* 0x00000014a6197c23 */ /* 0x000fca0008000019 */
[----:B------:R-:W-:-:S05]  /*8f70*/  F2FP.SATFINITE.E5M2.F32.PACK_AB_MERGE_C R25, RZ, R25, RZ ;  /* 0x00000019ff19723e */ /* 0x000fca00048060ff */
[----:B------:R0:W-:Y:S01]  /*8f80*/  @!P2 STG.E.U8 desc[UR14][R26.64+0x78], R25 ;  /* 0x000078191a00a986 */ /* 0x0001e2000c10110e */
[----:B------:R-:W-:Y:S05]  /*8f90*/  @P1 BRA `(.L_x_166) ;  /* 0x0000000000041947 */ /* 0x000fea0003800000 */
[----:B------:R1:W5:Y:S02]  /*8fa0*/  LDG.E.U8 R24, desc[UR14][R34.64+0x79] ;  /* 0x0000790e22187981 */ /* 0x000364000c1e1100 */
.L_x_166:
[----:B------:R-:W-:Y:S05]  /*8fb0*/  BSYNC B1 ;  /* 0x0000000000017941 */ /* 0x000fea0003800000 */
.L_x_165:
[----:B-----5:R-:W-:Y:S01]  /*8fc0*/  LOP3.LUT R24, R24, 0xff, RZ, 0xc0, !PT ;  /* 0x000000ff18187812 */ /* 0x020fe200078ec0ff */
[----:B------:R-:W-:Y:S01]  /*8fd0*/  BSSY B1, `(.L_x_167) ;  /* 0x0000013000017945 */ /* 0x000fe20003800000 */
[----:B------:R-:W-:Y:S02]  /*8fe0*/  IADD3 R33, P0, R43, 0x80, RZ ;  /* 0x000000802b217810 */ /* 0x000fe40007f1e0ff */
[----:B------:R-:W-:-:S03]  /*8ff0*/  F2FP.F16.E5M2.UNPACK_B R24, R24 ;  /* 0x00000018ff18723e */ /* 0x000fc600020004ff */
[----:B0-----:R-:W-:Y:S01]  /*9000*/  IMAD.X R25, RZ, RZ, R39, P0 ;  /* 0x000000ffff197224 */ /* 0x001fe200000e0627 */
[----:B------:R-:W-:Y:S01]  /*9010*/  ISETP.GE.AND P0, PT, R42, 0x81, PT ;  /* 0x000000812a00780c */ /* 0x000fe20003f06270 */
[----:B------:R-:W-:Y:S02]  /*9020*/  HADD2.F32 R24, -RZ, R24.H0_H0 ;  /* 0x20000018ff187230 */ /* 0x000fe40000004100 */
[----:B-123--:R-:W-:Y:S01]  /*9030*/  IMAD R34, R25, UR6, RZ ;  /* 0x0000000619227c24 */ /* 0x00efe2000f8e02ff */
        /* <DEDUP_REMOVED lines=12> */
.L_x_168:
[----:B------:R-:W-:Y:S05]  /*9100*/  BSYNC B1 ;  /* 0x0000000000017941 */ /* 0x000fea0003800000 */
.L_x_167:
[----:B-----5:R-:W-:Y:S01]  /*9110*/  LOP3.LUT R32, R32, 0xff, RZ, 0xc0, !PT ;  /* 0x000000ff20207812 */ /* 0x020fe200078ec0ff */
[----:B------:R-:W-:Y:S01]  /*9120*/  BSSY B1, `(.L_x_169) ;  /* 0x000000b000017945 */ /* 0x000fe20003800000 */
[----:B------:R-:W-:Y:S02]  /*9130*/  ISETP.LT.OR P2, PT, R41, 0x2, !P0 ;  /* 0x000000022900780c */ /* 0x000fe40004741670 */
[----:B------:R-:W-:Y:S02]  /*9140*/  F2FP.F16.E5M2.UNPACK_B R32, R32 ;  /* 0x00000020ff20723e */ /* 0x000fe400020004ff */
[----:B0-----:R-:W-:-:S03]  /*9150*/  PRMT R26, RZ, 0x7610, R26 ;  /* 0x00007610ff1a7816 */ /* 0x001fc6000000001a */
[----:B------:R-:W-:-:S05]  /*9160*/  HADD2.F32 R32, -RZ, R32.H0_H0 ;  /* 0x20000020ff207230 */ /* 0x000fca0000004100 */
[----:B------:R-:W-:-:S04]  /*9170*/  FMUL R27, R32, UR21 ;  /* 0x00000015201b7c20 */ /* 0x000fc80008400000 */
[----:B------:R-:W-:-:S05]  /*9180*/  FFMA R27, R164, UR20, R27 ;  /* 0x00000014a41b7c23 */ /* 0x000fca000800001b */
[----:B------:R-:W-:-:S05]  /*9190*/  F2FP.SATFINITE.E5M2.F32.PACK_AB_MERGE_C R27, RZ, R27, RZ ;  /* 0x0000001bff1b723e */ /* 0x000fca00048060ff */
[----:B------:R0:W-:Y:S01]  /*91a0*/  @!P3 STG.E.U8 desc[UR14][R28.64], R27 ;  /* 0x0000001b1c00b986 */ /* 0x0001e2000c10110e */
[----:B------:R-:W-:Y:S05]  /*91b0*/  @P2 BRA `(.L_x_170) ;  /* 0x0000000000042947 */ /* 0x000fea0003800000 */
[----:B------:R2:W5:Y:S02]  /*91c0*/  LDG.E.U8 R26, desc[UR14][R24.64+0x1] ;  /* 0x0000010e181a7981 */ /* 0x000564000c1e1100 */
.L_x_170:
[----:B------:R-:W-:Y:S05]  /*91d0*/  BSYNC B1 ;  /* 0x0000000000017941 */ /* 0x000fea0003800000 */
.L_x_169:
[----:B-----5:R-:W-:Y:S01]  /*91e0*/  LOP3.LUT R26, R26, 0xff, RZ, 0xc0, !PT ;  /* 0x000000ff1a1a7812 */ /* 0x020fe200078ec0ff */
[----:B------:R-:W-:Y:S01]  /*91f0*/  BSSY B1, `(.L_x_171) ;  /* 0x0000013000017945 */ /* 0x000fe20003800000 */
[----:B------:R-:W-:Y:S02]  /*9200*/  IADD3 R43, P1, R43, 0x88, RZ ;  /* 0x000000882b2b7810 */ /* 0x000fe40007f3e0ff */
[----:B------:R-:W-:Y:S02]  /*9210*/  F2FP.F16.E5M2.UNPACK_B R26, R26 ;  /* 0x0000001aff1a723e */ /* 0x000fe400020004ff */
[----:B------:R-:W-:Y:S01]  /*9220*/  PRMT R32, RZ, 0x7610, R32 ;  /* 0x00007610ff207816 */ /* 0x000fe20000000020 */
[----:B------:R-:W-:Y:S01]  /*9230*/  IMAD.X R38, RZ, RZ, R39, P1 ;  /* 0x000000ffff267224 */ /* 0x000fe200008e0627 */
[----:B------:R-:W-:Y:S01]  /*9240*/  ISETP.GE.AND P1, PT, R42, 0x89, PT ;  /* 0x000000892a00780c */ /* 0x000fe20003f26270 */
[----:B------:R-:W-:Y:S02]  /*9250*/  HADD2.F32 R26, -RZ, R26.H0_H0 ;  /* 0x2000001aff1a7230 */ /* 0x000fe40000004100 */
[----:B------:R-:W-:Y:S01]  /*9260*/  IMAD R38, R38, UR6, RZ ;  /* 0x0000000626267c24 */ /* 0x000fe2000f8e02ff */
[----:B------:R-:W-:Y:S01]  /*9270*/  ISETP.LT.OR P5, PT, R41, 0x1, !P1 ;  /* 0x000000012900780c */ /* 0x000fe20004fa1670 */
[----:B------:R-:W-:-:S04]  /*9280*/  IMAD.WIDE.U32 R36, R43, UR6, R36 ;  /* 0x000000062b247c25 */ /* 0x000fc8000f8e0024 */
[----:B------:R-:W-:Y:S01]  /*9290*/  FMUL R26, R26, UR21 ;  /* 0x000000151a1a7c20 */ /* 0x000fe20008400000 */
[----:B------:R-:W-:-:S03]  /*92a0*/  IMAD R43, R43, UR7, R38 ;  /* 0x000000072b2b7c24 */ /* 0x000fc6000f8e0226 */
[----:B------:R-:W-:Y:S01]  /*92b0*/  FFMA R163, R163, UR20, R26 ;  /* 0x00000014a3a37c23 */ /* 0x000fe2000800001a */
[----:B------:R-:W-:-:S04]  /*92c0*/  IADD3 R26, P3, R36, UR10, RZ ;  /* 0x0000000a241a7c10 */ /* 0x000fc8000ff7e0ff */
[----:B------:R-:W-:Y:S02]  /*92d0*/  F2FP.SATFINITE.E5M2.F32.PACK_AB_MERGE_C R163, RZ, R163, RZ ;  /* 0x000000a3ffa3723e */ /* 0x000fe400048060ff */
[----:B0-----:R-:W-:-:S03]  /*92e0*/  IADD3.X R27, R37, UR11, R43, P3, !PT ;  /* 0x0000000b251b7c10 */ /* 0x001fc60009ffe42b */
[----:B------:R0:W-:Y:S01]  /*92f0*/  @!P2 STG.E.U8 desc[UR14][R28.64+0x1], R163 ;  /* 0x000001a31c00a986 */ /* 0x0001e2000c10110e */
[----:B------:R-:W-:Y:S05]  /*9300*/  @P5 BRA `(.L_x_172) ;  /* 0x0000000000045947 */ /* 0x000fea0003800000 */
[----:B------:R3:W5:Y:S02]  /*9310*/  LDG.E.U8 R32, desc[UR14][R26.64] ;  /* 0x0000000e1a207981 */ /* 0x000764000c1e1100 */
.L_x_172:
[----:B------:R-:W-:Y:S05]  /*9320*/  BSYNC B1 ;  /* 0x0000000000017941 */ /* 0x000fea0003800000 */
.L_x_171:
        /* <DEDUP_REMOVED lines=12> */
.L_x_174:
[----:B------:R-:W-:Y:S05]  /*93f0*/  BSYNC B1 ;  /* 0x0000000000017941 */ /* 0x000fea0003800000 */
.L_x_173:
        /* <DEDUP_REMOVED lines=12> */
.L_x_176:
[----:B------:R-:W-:Y:S05]  /*94c0*/  BSYNC B1 ;  /* 0x0000000000017941 */ /* 0x000fea0003800000 */
.L_x_175:
        /* <DEDUP_REMOVED lines=12> */
.L_x_178:
[----:B------:R-:W-:Y:S05]  /*9590*/  BSYNC B1 ;  /* 0x0000000000017941 */ /* 0x000fea0003800000 */
.L_x_177:
        /* <DEDUP_REMOVED lines=12> */
.L_x_180:
[----:B------:R-:W-:Y:S05]  /*9660*/  BSYNC B1 ;  /* 0x0000000000017941 */ /* 0x000fea0003800000 */
.L_x_179:
        /* <DEDUP_REMOVED lines=12> */
.L_x_182:
[----:B------:R-:W-:Y:S05]  /*9730*/  BSYNC B1 ;  /* 0x0000000000017941 */ /* 0x000fea0003800000 */
.L_x_181:
        /* <DEDUP_REMOVED lines=12> */
.L_x_184:
[----:B------:R-:W-:Y:S05]  /*9800*/  BSYNC B1 ;  /* 0x0000000000017941 */ /* 0x000fea0003800000 */
.L_x_183:
        /* <DEDUP_REMOVED lines=12> */
.L_x_186:
[----:B------:R-:W-:Y:S05]  /*98d0*/  BSYNC B1 ;  /* 0x0000000000017941 */ /* 0x000fea0003800000 */
.L_x_185:
        /* <DEDUP_REMOVED lines=12> */
.L_x_188:
[----:B------:R-:W-:Y:S05]  /*99a0*/  BSYNC B1 ;  /* 0x0000000000017941 */ /* 0x000fea0003800000 */
.L_x_187:
        /* <DEDUP_REMOVED lines=12> */
.L_x_190:
[----:B------:R-:W-:Y:S05]  /*9a70*/  BSYNC B1 ;  /* 0x0000000000017941 */ /* 0x000fea0003800000 */
.L_x_189:
        /* <DEDUP_REMOVED lines=12> */
.L_x_192:
[----:B------:R-:W-:Y:S05]  /*9b40*/  BSYNC B1 ;  /* 0x0000000000017941 */ /* 0x000fea0003800000 */
.L_x_191:
        /* <DEDUP_REMOVED lines=12> */
.L_x_194:
[----:B------:R-:W-:Y:S05]  /*9c10*/  BSYNC B1 ;  /* 0x0000000000017941 */ /* 0x000fea0003800000 */
.L_x_193:
[----:B-----5:R-:W-:Y:S01]  /*9c20*/  LOP3.LUT R32, R32, 0xff, RZ, 0xc0, !PT ;  /* 0x000000ff20207812 */ /* 0x020fe200078ec0ff */
[----:B------:R-:W-:Y:S01]  /*9c30*/  BSSY B1, `(.L_x_195) ;  /* 0x000000b000017945 */ /* 0x000fe20003800000 */
[----:B------:R-:W-:Y:S02]  /*9c40*/  ISETP.LT.OR P3, PT, R41, 0x19, !P1 ;  /* 0x000000192900780c */ /* 0x000fe40004f61670 */
[----:B------:R-:W-:-:S05]  /*9c50*/  F2FP.F16.E5M2.UNPACK_B R32, R32 ;  /* 0x00000020ff20723e */ /* 0x000fca00020004ff */
[----:B------:R-:W-:-:S05]  /*9c60*/  HADD2.F32 R32, -RZ, R32.H0_H0 ;  /* 0x20000020ff207230 */ /* 0x000fca0000004100 */
[----:B------:R-:W-:-:S04]  /*9c70*/  FMUL R32, R32, UR21 ;  /* 0x0000001520207c20 */ /* 0x000fc80008400000 */
[----:B------:R-:W-:Y:S01]  /*9c80*/  FFMA R32, R23, UR20, R32 ;  /* 0x0000001417207c23 */ /* 0x000fe20008000020 */
[----:B------:R-:W-:-:S04]  /*9c90*/  PRMT R23, RZ, 0x7610, R23 ;  /* 0x00007610ff177816 */ /* 0x000fc80000000017 */
[----:B----4-:R-:W-:-:S05]  /*9ca0*/  F2FP.SATFINITE.E5M2.F32.PACK_AB_MERGE_C R33, RZ, R32, RZ ;  /* 0x00000020ff21723e */ /* 0x010fca00048060ff */
[----:B------:R4:W-:Y:S01]  /*9cb0*/  @!P2 STG.E.U8 desc[UR14][R28.64+0x19], R33 ;  /* 0x000019211c00a986 */ /* 0x0009e2000c10110e */
[----:B------:R-:W-:Y:S05]  /*9cc0*/  @P3 BRA `(.L_x_196) ;  /* 0x0000000000043947 */ /* 0x000fea0003800000 */
[----:B------:R0:W5:Y:S02]  /*9cd0*/  LDG.E.U8 R23, desc[UR14][R26.64+0x18] ;  /* 0x0000180e1a177981 */ /* 0x000164000c1e1100 */
.L_x_196:
[----:B------:R-:W-:Y:S05]  /*9ce0*/  BSYNC B1 ;  /* 0x0000000000017941 */ /* 0x000fea0003800000 */
.L_x_195:
        /* <DEDUP_REMOVED lines=8> */
[----:B------:R-:W-:-:S05]  /*9d70*/  F2FP.SATFINITE.E5M2.F32.PACK_AB_MERGE_C R23, RZ, R23, RZ ;  /* 0x00000017ff17723e */ /* 0x000fca00048060ff */
[----:B------:R0:W-:Y:S01]  /*9d80*/  @!P3 STG.E.U8 desc[UR14][R30.64+0x18], R23 ;  /* 0x000018171e00b986 */ /* 0x0001e2000c10110e */
[----:B------:R-:W-:Y:S05]  /*9d90*/  @P2 BRA `(.L_x_198) ;  /* 0x0000000000042947 */ /* 0x000fea0003800000 */
[----:B------:R0:W5:Y:S02]  /*9da0*/  LDG.E.U8 R22, desc[UR14][R26.64+0x19] ;  /* 0x0000190e1a167981 */ /* 0x000164000c1e1100 */
.L_x_198:
[----:B------:R-:W-:Y:S05]  /*9db0*/  BSYNC B1 ;  /* 0x0000000000017941 */ /* 0x000fea0003800000 */
.L_x_197:
        /* <DEDUP_REMOVED lines=8> */
[----:B0-----:R-:W-:-:S05]  /*9e40*/  F2FP.SATFINITE.E5M2.F32.PACK_AB_MERGE_C R23, RZ, R22, RZ ;  /* 0x00000016ff17723e */ /* 0x001fca00048060ff */
[----:B------:R0:W-:Y:S01]  /*9e50*/  @!P2 STG.E.U8 desc[UR14][R30.64+0x19], R23 ;  /* 0x000019171e00a986 */ /* 0x0001e2000c10110e */
[----:B------:R-:W-:Y:S05]  /*9e60*/  @P3 BRA `(.L_x_200) ;  /* 0x0000000000043947 */ /* 0x000fea0003800000 */
[----:B------:R0:W5:Y:S02]  /*9e70*/  LDG.E.U8 R21, desc[UR14][R24.64+0x20] ;  /* 0x0000200e18157981 */ /* 0x000164000c1e1100 */
.L_x_200:
[----:B------:R-:W-:Y:S05]  /*9e80*/  BSYNC B1 ;  /* 0x0000000000017941 */ /* 0x000fea0003800000 */
.L_x_199:
        /* <DEDUP_REMOVED lines=12> */
.L_x_202:
[----:B------:R-:W-:Y:S05]  /*9f50*/  BSYNC B1 ;  /* 0x0000000000017941 */ /* 0x000fea0003800000 */
.L_x_201:
        /* <DEDUP_REMOVED lines=12> */
.L_x_204:
[----:B------:R-:W-:Y:S05]  /*a020*/  BSYNC B1 ;  /* 0x0000000000017941 */ /* 0x000fea0003800000 */
.L_x_203:
        /* <DEDUP_REMOVED lines=12> */
.L_x_206:
[----:B------:R-:W-:Y:S05]  /*a0f0*/  BSYNC B1 ;  /* 0x0000000000017941 */ /* 0x000fea0003800000 */
.L_x_205:
        /* <DEDUP_REMOVED lines=12> */
.L_x_208:
[----:B------:R-:W-:Y:S05]  /*a1c0*/  BSYNC B1 ;  /* 0x0000000000017941 */ /* 0x000fea0003800000 */
.L_x_207:
        /* <DEDUP_REMOVED lines=12> */
.L_x_210:
[----:B------:R-:W-:Y:S05]  /*a290*/  BSYNC B1 ;  /* 0x0000000000017941 */ /* 0x000fea0003800000 */
.L_x_209:
        /* <DEDUP_REMOVED lines=12> */
.L_x_212:
[----:B------:R-:W-:Y:S05]  /*a360*/  BSYNC B1 ;  /* 0x0000000000017941 */ /* 0x000fea0003800000 */
.L_x_211:
        /* <DEDUP_REMOVED lines=12> */
.L_x_214:
[----:B------:R-:W-:Y:S05]  /*a430*/  BSYNC B1 ;  /* 0x0000000000017941 */ /* 0x000fea0003800000 */
.L_x_213:
        /* <DEDUP_REMOVED lines=12> */
.L_x_216:
[----:B------:R-:W-:Y:S05]  /*a500*/  BSYNC B1 ;  /* 0x0000000000017941 */ /* 0x000fea0003800000 */
.L_x_215:
        /* <DEDUP_REMOVED lines=12> */
.L_x_218:
[----:B------:R-:W-:Y:S05]  /*a5d0*/  BSYNC B1 ;  /* 0x0000000000017941 */ /* 0x000fea0003800000 */
.L_x_217:
        /* <DEDUP_REMOVED lines=12> */
.L_x_220:
[----:B------:R-:W-:Y:S05]  /*a6a0*/  BSYNC B1 ;  /* 0x0000000000017941 */ /* 0x000fea0003800000 */
.L_x_219:
        /* <DEDUP_REMOVED lines=12> */
.L_x_222:
[----:B------:R-:W-:Y:S05]  /*a770*/  BSYNC B1 ;  /* 0x0000000000017941 */ /* 0x000fea0003800000 */
.L_x_221:
        /* <DEDUP_REMOVED lines=12> */
.L_x_224:
[----:B------:R-:W-:Y:S05]  /*a840*/  BSYNC B1 ;  /* 0x0000000000017941 */ /* 0x000fea0003800000 */
.L_x_223:
        /* <DEDUP_REMOVED lines=12> */
.L_x_226:
[----:B------:R-:W-:Y:S05]  /*a910*/  BSYNC B1 ;  /* 0x0000000000017941 */ /* 0x000fea0003800000 */
.L_x_225:
        /* <DEDUP_REMOVED lines=12> */
.L_x_228:
[----:B------:R-:W-:Y:S05]  /*a9e0*/  BSYNC B1 ;  /* 0x0000000000017941 */ /* 0x000fea0003800000 */
.L_x_227:
        /* <DEDUP_REMOVED lines=12> */
.L_x_230:
[----:B------:R-:W-:Y:S05]  /*aab0*/  BSYNC B1 ;  /* 0x0000000000017941 */ /* 0x000fea0003800000 */
.L_x_229:
        /* <DEDUP_REMOVED lines=12> */
.L_x_232:
[----:B------:R-:W-:Y:S05]  /*ab80*/  BSYNC B1 ;  /* 0x0000000000017941 */ /* 0x000fea0003800000 */
.L_x_231:
        /* <DEDUP_REMOVED lines=12> */
.L_x_234:
[----:B------:R-:W-:Y:S05]  /*ac50*/  BSYNC B1 ;  /* 0x0000000000017941 */ /* 0x000fea0003800000 */
.L_x_233:
        /* <DEDUP_REMOVED lines=12> */
.L_x_236:
[----:B------:R-:W-:Y:S05]  /*ad20*/  BSYNC B1 ;  /* 0x0000000000017941 */ /* 0x000fea0003800000 */
.L_x_235:
        /* <DEDUP_REMOVED lines=12> */
.L_x_238:
[----:B------:R-:W-:Y:S05]  /*adf0*/  BSYNC B1 ;  /* 0x0000000000017941 */ /* 0x000fea0003800000 */
.L_x_237:
[----:B-----5:R-:W-:Y:S01]  /*ae00*/  LOP3.LUT R2, R2, 0xff, RZ, 0xc0, !PT ;  /* 0x000000ff02027812 */ /* 0x020fe200078ec0ff */
[----:B------:R-:W-:Y:S01]  /*ae10*/  BSSY B1, `(.L_x_239) ;  /* 0x000000b000017945 */ /* 0x000fe20003800000 */
[----:B------:R-:W-:Y:S02]  /*ae20*/  ISETP.LT.OR P3, PT, R41, 0x49, !P0 ;  /* 0x000000492900780c */ /* 0x000fe40004761670 */
[----:B------:R-:W-:-:S05]  /*ae30*/  F2FP.F16.E5M2.UNPACK_B R2, R2 ;  /* 0x00000002ff02723e */ /* 0x000fca00020004ff */
[----:B------:R-:W-:-:S05]  /*ae40*/  HADD2.F32 R2, -RZ, R2.H0_H0 ;  /* 0x20000002ff027230 */ /* 0x000fca0000004100 */
[----:B0-----:R-:W-:-:S04]  /*ae50*/  FMUL R3, R2, UR21 ;  /* 0x0000001502037c20 */ /* 0x001fc80008400000 */
[----:B------:R-:W-:Y:S01]  /*ae60*/  FFMA R3, R0, UR20, R3 ;  /* 0x0000001400037c23 */ /* 0x000fe20008000003 */
[----:B------:R-:W-:-:S04]  /*ae70*/  PRMT R0, RZ, 0x7610, R0 ;  /* 0x00007610ff007816 */ /* 0x000fc80000000000 */
[----:B------:R-:W-:-:S05]  /*ae80*/  F2FP.SATFINITE.E5M2.F32.PACK_AB_MERGE_C R3, RZ, R3, RZ ;  /* 0x00000003ff03723e */ /* 0x000fca00048060ff */
[----:B------:R0:W-:Y:S01]  /*ae90*/  @!P2 STG.E.U8 desc[UR14][R30.64+0x41], R3 ;  /* 0x000041031e00a986 */ /* 0x0001e2000c10110e */
[----:B------:R-:W-:Y:S05]  /*aea0*/  @P3 BRA `(.L_x_240) ;  /* 0x0000000000043947 */ /* 0x000fea0003800000 */
[----:B------:R0:W5:Y:S02]  /*aeb0*/  LDG.E.U8 R0, desc[UR14][R24.64+0x48] ;  /* 0x0000480e18007981 */ /* 0x000164000c1e1100 */
.L_x_240:
[----:B------:R-:W-:Y:S05]  /*aec0*/  BSYNC B1 ;  /* 0x0000000000017941 */ /* 0x000fea0003800000 */
.L_x_239:
[----:B------:R-:W2:Y:S01]  /*aed0*/  LDL.LU R2, [R1] ;  /* 0x0000000001027983 */ /* 0x000ea20000300800 */
[----:B-----5:R-:W-:Y:S01]  /*aee0*/  LOP3.LUT R0, R0, 0xff, RZ, 0xc0, !PT ;  /* 0x000000ff00007812 */ /* 0x020fe200078ec0ff */
[----:B------:R-:W-:Y:S01]  /*aef0*/  BSSY B1, `(.L_x_241) ;  /* 0x000000b000017945 */ /* 0x000fe20003800000 */
[----:B------:R-:W-:Y:S02]  /*af00*/  ISETP.LT.OR P2, PT, R41, 0x4a, !P0 ;  /* 0x0000004a2900780c */ /* 0x000fe40004741670 */
[----:B------:R-:W-:-:S05]  /*af10*/  F2FP.F16.E5M2.UNPACK_B R0, R0 ;  /* 0x00000000ff00723e */ /* 0x000fca00020004ff */
[----:B------:R-:W-:-:S05]  /*af20*/  HADD2.F32 R0, -RZ, R0.H0_H0 ;  /* 0x20000000ff007230 */ /* 0x000fca0000004100 */
[----:B------:R-:W-:-:S04]  /*af30*/  FMUL R0, R0, UR21 ;  /* 0x0000001500007c20 */ /* 0x000fc80008400000 */
[----:B--2---:R-:W-:-:S05]  /*af40*/  FFMA R0, R2, UR20, R0 ;  /* 0x0000001402007c23 */ /* 0x004fca0008000000 */
[----:B0-----:R-:W-:Y:S02]  /*af50*/  F2FP.SATFINITE.E5M2.F32.PACK_AB_MERGE_C R3, RZ, R0, RZ ;  /* 0x00000000ff03723e */ /* 0x001fe400048060ff */
[----:B------:R-:W-:-:S03]  /*af60*/  PRMT R0, RZ, 0x7610, R0 ;  /* 0x00007610ff007816 */ /* 0x000fc60000000000 */
[----:B------:R0:W-:Y:S01]  /*af70*/  @!P3 STG.E.U8 desc[UR14][R28.64+0x48], R3 ;  /* 0x000048031c00b986 */ /* 0x0001e2000c10110e */
[----:B------:R-:W-:Y:S05]  /*af80*/  @P2 BRA `(.L_x_242) ;  /* 0x0000000000042947 */ /* 0x000fea0003800000 */
[----:B------:R2:W5:Y:S02]  /*af90*/  LDG.E.U8 R0, desc[UR14][R24.64+0x49] ;  /* 0x0000490e18007981 */ /* 0x000564000c1e1100 */
.L_x_242:
[----:B------:R-:W-:Y:S05]  /*afa0*/  BSYNC B1 ;  /* 0x0000000000017941 */ /* 0x000fea0003800000 */
.L_x_241:
[----:B------:R-:W3:Y:S01]  /*afb0*/  LDL.LU R2, [R1+0x4] ;  /* 0x0000040001027983 */ /* 0x000ee20000300800 */
[----:B-----5:R-:W-:Y:S01]  /*afc0*/  LOP3.LUT R0, R0, 0xff, RZ, 0xc0, !PT ;  /* 0x000000ff00007812 */ /* 0x020fe200078ec0ff */
[----:B------:R-:W-:Y:S01]  /*afd0*/  BSSY B1, `(.L_x_243) ;  /* 0x000000b000017945 */ /* 0x000fe20003800000 */
[----:B------:R-:W-:Y:S02]  /*afe0*/  ISETP.LT.OR P3, PT, R41, 0x49, !P1 ;  /* 0x000000492900780c */ /* 0x000fe40004f61670 */
[----:B------:R-:W-:-:S05]  /*aff0*/  F2FP.F16.E5M2.UNPACK_B R0, R0 ;  /* 0x00000000ff00723e */ /* 0x000fca00020004ff */
[----:B------:R-:W-:-:S05]  /*b000*/  HADD2.F32 R0, -RZ, R0.H0_H0 ;  /* 0x20000000ff007230 */ /* 0x000fca0000004100 */
[----:B------:R-:W-:-:S04]  /*b010*/  FMUL R0, R0, UR21 ;  /* 0x0000001500007c20 */ /* 0x000fc80008400000 */
[----:B---3--:R-:W-:-:S05]  /*b020*/  FFMA R0, R2, UR20, R0 ;  /* 0x0000001402007c23 */ /* 0x008fca0008000000 */
[----:B0-----:R-:W-:Y:S02]  /*b030*/  F2FP.SATFINITE.E5M2.F32.PACK_AB_MERGE_C R3, RZ, R0, RZ ;  /* 0x00000000ff03723e */ /* 0x001fe400048060ff */
[----:B------:R-:W-:-:S03]  /*b040*/  PRMT R0, RZ, 0x7610, R0 ;  /* 0x00007610ff007816 */ /* 0x000fc60000000000 */
[----:B------:R0:W-:Y:S01]  /*b050*/  @!P2 STG.E.U8 desc[UR14][R28.64+0x49], R3 ;  /* 0x000049031c00a986 */ /* 0x0001e2000c10110e */
[----:B------:R-:W-:Y:S05]  /*b060*/  @P3 BRA `(.L_x_244) ;  /* 0x0000000000043947 */ /* 0x000fea0003800000 */
[----:B------:R3:W5:Y:S02]  /*b070*/  LDG.E.U8 R0, desc[UR14][R26.64+0x48] ;  /* 0x0000480e1a007981 */ /* 0x000764000c1e1100 */
.L_x_244:
[----:B------:R-:W-:Y:S05]  /*b080*/  BSYNC B1 ;  /* 0x0000000000017941 */ /* 0x000fea0003800000 */
.L_x_243:
[----:B------:R-:W2:Y:S01]  /*b090*/  LDL.LU R2, [R1+0x8] ;  /* 0x0000080001027983 */ /* 0x000ea20000300800 */
        /* <DEDUP_REMOVED lines=12> */
.L_x_246:
[----:B------:R-:W-:Y:S05]  /*b160*/  BSYNC B1 ;  /* 0x0000000000017941 */ /* 0x000fea0003800000 */
.L_x_245:
        /* <DEDUP_REMOVED lines=13> */
.L_x_248:
[----:B------:R-:W-:Y:S05]  /*b240*/  BSYNC B1 ;  /* 0x0000000000017941 */ /* 0x000fea0003800000 */
.L_x_247:
        /* <DEDUP_REMOVED lines=13> */
.L_x_250:
[----:B------:R-:W-:Y:S05]  /*b320*/  BSYNC B1 ;  /* 0x0000000000017941 */ /* 0x000fea0003800000 */
.L_x_249:
        /* <DEDUP_REMOVED lines=13> */
.L_x_252:
[----:B------:R-:W-:Y:S05]  /*b400*/  BSYNC B1 ;  /* 0x0000000000017941 */ /* 0x000fea0003800000 */
.L_x_251:
        /* <DEDUP_REMOVED lines=13> */
.L_x_254:
[----:B------:R-:W-:Y:S05]  /*b4e0*/  BSYNC B1 ;  /* 0x0000000000017941 */ /* 0x000fea0003800000 */
.L_x_253:
        /* <DEDUP_REMOVED lines=13> */
.L_x_256:
[----:B------:R-:W-:Y:S05]  /*b5c0*/  BSYNC B1 ;  /* 0x0000000000017941 */ /* 0x000fea0003800000 */
.L_x_255:
        /* <DEDUP_REMOVED lines=13> */
.L_x_258:
[----:B------:R-:W-:Y:S05]  /*b6a0*/  BSYNC B1 ;  /* 0x0000000000017941 */ /* 0x000fea0003800000 */
.L_x_257:
        /* <DEDUP_REMOVED lines=13> */
.L_x_260:
[----:B------:R-:W-:Y:S05]  /*b780*/  BSYNC B1 ;  /* 0x0000000000017941 */ /* 0x000fea0003800000 */
.L_x_259:
        /* <DEDUP_REMOVED lines=13> */
.L_x_262:
[----:B------:R-:W-:Y:S05]  /*b860*/  BSYNC B1 ;  /* 0x0000000000017941 */ /* 0x000fea0003800000 */
.L_x_261:
        /* <DEDUP_REMOVED lines=13> */
.L_x_264:
[----:B------:R-:W-:Y:S05]  /*b940*/  BSYNC B1 ;  /* 0x0000000000017941 */ /* 0x000fea0003800000 */
.L_x_263:
        /* <DEDUP_REMOVED lines=13> */
.L_x_266:
[----:B------:R-:W-:Y:S05]  /*ba20*/  BSYNC B1 ;  /* 0x0000000000017941 */ /* 0x000fea0003800000 */
.L_x_265:
        /* <DEDUP_REMOVED lines=13> */
.L_x_268:
[----:B------:R-:W-:Y:S05]  /*bb00*/  BSYNC B1 ;  /* 0x0000000000017941 */ /* 0x000fea0003800000 */
.L_x_267:
        /* <DEDUP_REMOVED lines=13> */
.L_x_270:
[----:B------:R-:W-:Y:S05]  /*bbe0*/  BSYNC B1 ;  /* 0x0000000000017941 */ /* 0x000fea0003800000 */
.L_x_269:
        /* <DEDUP_REMOVED lines=13> */
.L_x_272:
[----:B------:R-:W-:Y:S05]  /*bcc0*/  BSYNC B1 ;  /* 0x0000000000017941 */ /* 0x000fea0003800000 */
.L_x_271:
        /* <DEDUP_REMOVED lines=13> */
.L_x_274:
[----:B------:R-:W-:Y:S05]  /*bda0*/  BSYNC B1 ;  /* 0x0000000000017941 */ /* 0x000fea0003800000 */
.L_x_273:
        /* <DEDUP_REMOVED lines=13> */
.L_x_276:
[----:B------:R-:W-:Y:S05]  /*be80*/  BSYNC B1 ;  /* 0x0000000000017941 */ /* 0x000fea0003800000 */
.L_x_275:
        /* <DEDUP_REMOVED lines=13> */
.L_x_278:
[----:B------:R-:W-:Y:S05]  /*bf60*/  BSYNC B1 ;  /* 0x0000000000017941 */ /* 0x000fea0003800000 */
.L_x_277:
        /* <DEDUP_REMOVED lines=13> */
.L_x_280:
[----:B------:R-:W-:Y:S05]  /*c040*/  BSYNC B1 ;  /* 0x0000000000017941 */ /* 0x000fea0003800000 */
.L_x_279:
        /* <DEDUP_REMOVED lines=13> */
.L_x_282:
[----:B------:R-:W-:Y:S05]  /*c120*/  BSYNC B1 ;  /* 0x0000000000017941 */ /* 0x000fea0003800000 */
.L_x_281:
        /* <DEDUP_REMOVED lines=13> */
.L_x_284:
[----:B------:R-:W-:Y:S05]  /*c200*/  BSYNC B1 ;  /* 0x0000000000017941 */ /* 0x000fea0003800000 */
.L_x_283:
        /* <DEDUP_REMOVED lines=13> */
.L_x_286:
[----:B------:R-:W-:Y:S05]  /*c2e0*/  BSYNC B1 ;  /* 0x0000000000017941 */ /* 0x000fea0003800000 */
.L_x_285:
        /* <DEDUP_REMOVED lines=13> */
.L_x_288:
[----:B------:R-:W-:Y:S05]  /*c3c0*/  BSYNC B1 ;  /* 0x0000000000017941 */ /* 0x000fea0003800000 */
.L_x_287:
        /* <DEDUP_REMOVED lines=13> */
.L_x_290:
[----:B------:R-:W-:Y:S05]  /*c4a0*/  BSYNC B1 ;  /* 0x0000000000017941 */ /* 0x000fea0003800000 */
.L_x_289:
        /* <DEDUP_REMOVED lines=13> */
.L_x_292:
[----:B------:R-:W-:Y:S05]  /*c580*/  BSYNC B1 ;  /* 0x0000000000017941 */ /* 0x000fea0003800000 */
.L_x_291:
        /* <DEDUP_REMOVED lines=13> */
.L_x_294:
[----:B------:R-:W-:Y:S05]  /*c660*/  BSYNC B1 ;  /* 0x0000000000017941 */ /* 0x000fea0003800000 */
.L_x_293:
[----:B------:R-:W-:Y:S05]  /*c670*/  @P1 BRA `(.L_x_295) ;  /* 0x0000002000a41947 */ /* 0x000fea0003800000 */
[----:B------:R-:W2:Y:S01]  /*c680*/  LDL.LU R2, [R1+0x6c] ;  /* 0x00006c0001027983 */ /* 0x000ea20000300800 */
[----:B-----5:R-:W-:-:S04]  /*c690*/  LOP3.LUT R0, R0, 0xff, RZ, 0xc0, !PT ;  /* 0x000000ff00007812 */ /* 0x020fc800078ec0ff */
[----:B------:R-:W-:-:S05]  /*c6a0*/  F2FP.F16.E5M2.UNPACK_B R0, R0 ;  /* 0x00000000ff00723e */ /* 0x000fca00020004ff */
[----:B------:R-:W-:-:S05]  /*c6b0*/  HADD2.F32 R0, -RZ, R0.H0_H0 ;  /* 0x20000000ff007230 */ /* 0x000fca0000004100 */
[----:B------:R-:W-:-:S04]  /*c6c0*/  FMUL R0, R0, UR21 ;  /* 0x0000001500007c20 */ /* 0x000fc80008400000 */
[----:B--2---:R-:W-:-:S05]  /*c6d0*/  FFMA R0, R2, UR20, R0 ;  /* 0x0000001402007c23 */ /* 0x004fca0008000000 */
[----:B0-----:R-:W-:-:S05]  /*c6e0*/  F2FP.SATFINITE.E5M2.F32.PACK_AB_MERGE_C R3, RZ, R0, RZ ;  /* 0x00000000ff03723e */ /* 0x001fca00048060ff */
[----:B------:R0:W-:Y:S01]  /*c6f0*/  STG.E.U8 desc[UR14][R30.64+0x79], R3 ;  /* 0x000079031e007986 */ /* 0x0001e2000c10110e */
[----:B------:R-:W-:Y:S05]  /*c700*/  BRA `(.L_x_295) ;  /* 0x0000002000807947 */ /* 0x000fea0003800000 */
.L_x_38:
[C---:B------:R-:W-:Y:S01]  /*c710*/  ISETP.GE.AND P3, PT, R42.reuse, 0x1, PT ;  /* 0x000000012a00780c */ /* 0x040fe20003f66270 */
[----:B------:R-:W-:Y:S01]  /*c720*/  FMUL R227, R227, UR20 ;  /* 0x00000014e3e37c20 */ /* 0x000fe20008400000 */
[----:B------:R-:W-:Y:S01]  /*c730*/  ISETP.GE.AND P2, PT, R42, 0x9, PT ;  /* 0x000000092a00780c */ /* 0x000fe20003f46270 */
[----:B------:R-:W-:Y:S01]  /*c740*/  FMUL R228, R228, UR20 ;  /* 0x00000014e4e47c20 */ /* 0x000fe20008400000 */
[----:B------:R-:W-:Y:S01]  /*c750*/  ISETP.LT.OR P0, PT, R41, 0x1, !P3 ;  /* 0x000000012900780c */ /* 0x000fe20005f01670 */
[----:B------:R-:W-:Y:S01]  /*c760*/  FMUL R225, R225, UR20 ;  /* 0x00000014e1e17c20 */ /* 0x000fe20008400000 */
[C---:B------:R-:W-:Y:S01]  /*c770*/  ISETP.LT.OR P1, PT, R41.reuse, 0x2, !P3 ;  /* 0x000000022900780c */ /* 0x040fe20005f21670 */
[----:B------:R-:W-:Y:S01]  /*c780*/  FMUL R226, R226, UR20 ;  /* 0x00000014e2e27c20 */ /* 0x000fe20008400000 */
[----:B------:R-:W-:Y:S02]  /*c790*/  ISETP.LT.OR P6, PT, R41, 0x2, !P2 ;  /* 0x000000022900780c */ /* 0x000fe400057c1670 */
[----:B------:R-:W-:-:S02]  /*c7a0*/  F2FP.SATFINITE.E5M2.F32.PACK_AB_MERGE_C R33, RZ, R228, RZ ;  /* 0x000000e4ff21723e */ /* 0x000fc400048060ff */
[----:B------:R-:W-:Y:S02]  /*c7b0*/  F2FP.SATFINITE.E5M2.F32.PACK_AB_MERGE_C R227, RZ, R227, RZ ;  /* 0x000000e3ffe3723e */ /* 0x000fe400048060ff */
[C---:B------:R-:W-:Y:S02]  /*c7c0*/  ISETP.LT.OR P5, PT, R41.reuse, 0x1, !P2 ;  /* 0x000000012900780c */ /* 0x040fe400057a1670 */
[----:B------:R-:W-:Y:S01]  /*c7d0*/  F2FP.SATFINITE.E5M2.F32.PACK_AB_MERGE_C R225, RZ, R225, RZ ;  /* 0x000000e1ffe1723e */ /* 0x000fe200048060ff */
[----:B------:R0:W-:Y:S01]  /*c7e0*/  @!P0 STG.E.U8 desc[UR14][R24.64], R33 ;  /* 0x0000002118008986 */ /* 0x0001e2000c10110e */
[C---:B------:R-:W-:Y:S01]  /*c7f0*/  ISETP.LT.OR P0, PT, R41.reuse, 0x9, !P3 ;  /* 0x000000092900780c */ /* 0x040fe20005f01670 */
[----:B------:R-:W-:Y:S01]  /*c800*/  FMUL R224, R224, UR20 ;  /* 0x00000014e0e07c20 */ /* 0x000fe20008400000 */
[----:B------:R-:W-:Y:S01]  /*c810*/  F2FP.SATFINITE.E5M2.F32.PACK_AB_MERGE_C R35, RZ, R226, RZ ;  /* 0x000000e2ff23723e */ /* 0x000fe200048060ff */
[----:B------:R-:W-:Y:S01]  /*c820*/  @!P1 STG.E.U8 desc[UR14][R24.64+0x1], R227 ;  /* 0x000001e318009986 */ /* 0x000fe2000c10110e */
[----:B------:R-:W-:-:S03]  /*c830*/  ISETP.LT.OR P1, PT, R41, 0xa, !P3 ;  /* 0x0000000a2900780c */ /* 0x000fc60005f21670 */
[----:B------:R-:W-:Y:S01]  /*c840*/  @!P6 STG.E.U8 desc[UR14][R26.64+0x1], R225 ;  /* 0x000001e11a00e986 */ /* 0x000fe2000c10110e */
[----:B------:R-:W-:Y:S01]  /*c850*/  ISETP.LT.OR P6, PT, R41, 0xa, !P2 ;  /* 0x0000000a2900780c */ /* 0x000fe200057c1670 */
[----:B------:R-:W-:Y:S01]  /*c860*/  FMUL R223, R223, UR20 ;  /* 0x00000014dfdf7c20 */ /* 0x000fe20008400000 */
[----:B------:R-:W-:Y:S01]  /*c870*/  FMUL R221, R221, UR20 ;  /* 0x00000014dddd7c20 */ /* 0x000fe20008400000 */
[----:B------:R1:W-:Y:S01]  /*c880*/  @!P5 STG.E.U8 desc[UR14][R26.64], R35 ;  /* 0x000000231a00d986 */ /* 0x0003e2000c10110e */
[----:B0-----:R-:W-:Y:S02]  /*c890*/  F2FP.SATFINITE.E5M2.F32.PACK_AB_MERGE_C R33, RZ, R224, RZ ;  /* 0x000000e0ff21723e */ /* 0x001fe400048060ff */
[----:B------:R-:W-:Y:S01]  /*c8a0*/  F2FP.SATFINITE.E5M2.F32.PACK_AB_MERGE_C R223, RZ, R223, RZ ;  /* 0x000000dfffdf723e */ /* 0x000fe200048060ff */
[----:B------:R-:W-:Y:S01]  /*c8b0*/  FMUL R222, R222, UR20 ;  /* 0x00000014dede7c20 */ /* 0x000fe20008400000 */
[C---:B------:R-:W-:Y:S01]  /*c8c0*/  ISETP.LT.OR P5, PT, R41.reuse, 0x9, !P2 ;  /* 0x000000092900780c */ /* 0x040fe200057a1670 */
[----:B------:R-:W-:Y:S01]  /*c8d0*/  FMUL R220, R220, UR20 ;  /* 0x00000014dcdc7c20 */ /* 0x000fe20008400000 */
[----:B------:R-:W-:Y:S01]  /*c8e0*/  F2FP.SATFINITE.E5M2.F32.PACK_AB_MERGE_C R221, RZ, R221, RZ ;  /* 0x000000ddffdd723e */ /* 0x000fe200048060ff */
[----:B------:R0:W-:Y:S01]  /*c8f0*/  @!P0 STG.E.U8 desc[UR14][R24.64+0x8], R33 ;  /* 0x0000082118008986 */ /* 0x0001e2000c10110e */
[----:B------:R-:W-:-:S03]  /*c900*/  ISETP.LT.OR P0, PT, R41, 0x11, !P3 ;  /* 0x000000112900780c */ /* 0x000fc60005f01670 */
[----:B------:R-:W-:Y:S01]  /*c910*/  @!P1 STG.E.U8 desc[UR14][R24.64+0x9], R223 ;  /* 0x000009df18009986 */ /* 0x000fe2000c10110e */
[----:B------:R-:W-:-:S03]  /*c920*/  ISETP.LT.OR P1, PT, R41, 0x12, !P3 ;  /* 0x000000122900780c */ /* 0x000fc60005f21670 */
[----:B------:R-:W-:Y:S01]  /*c930*/  @!P6 STG.E.U8 desc[UR14][R26.64+0x9], R221 ;  /* 0x000009dd1a00e986 */ /* 0x000fe2000c10110e */
[----:B------:R-:W-:Y:S01]  /*c940*/  ISETP.LT.OR P6, PT, R41, 0x12, !P2 ;  /* 0x000000122900780c */ /* 0x000fe200057c1670 */
[----:B------:R-:W-:Y:S01]  /*c950*/  FMUL R219, R219, UR20 ;  /* 0x00000014dbdb7c20 */ /* 0x000fe20008400000 */
[----:B-1----:R-:W-:Y:S01]  /*c960*/  F2FP.SATFINITE.E5M2.F32.PACK_AB_MERGE_C R35, RZ, R222, RZ ;  /* 0x000000deff23723e */ /* 0x002fe200048060ff */
[----:B------:R-:W-:Y:S01]  /*c970*/  FMUL R217, R217, UR20 ;  /* 0x00000014d9d97c20 */ /* 0x000fe20008400000 */
[----:B0-----:R-:W-:Y:S01]  /*c980*/  F2FP.SATFINITE.E5M2.F32.PACK_AB_MERGE_C R33, RZ, R220, RZ ;  /* 0x000000dcff21723e */ /* 0x001fe200048060ff */
[----:B------:R-:W2:Y:S01]  /*c990*/  LDL.LU R226, [R1+0x8] ;  /* 0x0000080001e27983 */ /* 0x000ea20000300800 */
[----:B------:R-:W-:Y:S02]  /*c9a0*/  F2FP.SATFINITE.E5M2.F32.PACK_AB_MERGE_C R219, RZ, R219, RZ ;  /* 0x000000dbffdb723e */ /* 0x000fe400048060ff */
[----:B------:R-:W-:Y:S01]  /*c9b0*/  F2FP.SATFINITE.E5M2.F32.PACK_AB_MERGE_C R217, RZ, R217, RZ ;  /* 0x000000d9ffd9723e */ /* 0x000fe200048060ff */
[----:B------:R0:W-:Y:S01]  /*c9c0*/  @!P5 STG.E.U8 desc[UR14][R26.64+0x8], R35 ;  /* 0x000008231a00d986 */ /* 0x0001e2000c10110e */
[----:B------:R-:W-:Y:S01]  /*c9d0*/  ISETP.LT.OR P5, PT, R41, 0x11, !P2 ;  /* 0x000000112900780c */ /* 0x000fe200057a1670 */
[----:B------:R-:W-:-:S02]  /*c9e0*/  FMUL R218, R218, UR20 ;  /* 0x00000014dada7c20 */ /* 0x000fc40008400000 */
[----:B------:R-:W3:Y:S04]  /*c9f0*/  LDL.LU R227, [R1+0x4] ;  /* 0x0000040001e37983 */ /* 0x000ee80000300800 */
[----:B------:R-:W4:Y:S04]  /*ca00*/  LDL.LU R225, [R1] ;  /* 0x0000000001e17983 */ /* 0x000f280000300800 */
[----:B------:R1:W-:Y:S01]  /*ca10*/  @!P0 STG.E.U8 desc[UR14][R24.64+0x10], R33 ;  /* 0x0000102118008986 */ /* 0x0003e2000c10110e */
[----:B------:R-:W-:-:S03]  /*ca20*/  ISETP.LT.OR P0, PT, R41, 0x19, !P3 ;  /* 0x000000192900780c */ /* 0x000fc60005f01670 */
[----:B------:R-:W-:Y:S01]  /*ca30*/  @!P1 STG.E.U8 desc[UR14][R24.64+0x11], R219 ;  /* 0x000011db18009986 */ /* 0x000fe2000c10110e */
[----:B------:R-:W-:-:S03]  /*ca40*/  ISETP.LT.OR P1, PT, R41, 0x1a, !P3 ;  /* 0x0000001a2900780c */ /* 0x000fc60005f21670 */
[----:B------:R-:W-:Y:S01]  /*ca50*/  @!P6 STG.E.U8 desc[UR14][R26.64+0x11], R217 ;  /* 0x000011d91a00e986 */ /* 0x000fe2000c10110e */
[----:B------:R-:W-:Y:S01]  /*ca60*/  ISETP.LT.OR P6, PT, R41, 0x1a, !P2 ;  /* 0x0000001a2900780c */ /* 0x000fe200057c1670 */
[----:B------:R-:W-:Y:S01]  /*ca70*/  FMUL R216, R216, UR20 ;  /* 0x00000014d8d87c20 */ /* 0x000fe20008400000 */
[----:B0-----:R-:W-:Y:S01]  /*ca80*/  F2FP.SATFINITE.E5M2.F32.PACK_AB_MERGE_C R35, RZ, R218, RZ ;  /* 0x000000daff23723e */ /* 0x001fe200048060ff */
[----:B------:R-:W-:Y:S01]  /*ca90*/  FMUL R215, R215, UR20 ;  /* 0x00000014d7d77c20 */ /* 0x000fe20008400000 */
[----:B------:R-:W-:Y:S01]  /*caa0*/  FMUL R213, R213, UR20 ;  /* 0x00000014d5d57c20 */ /* 0x000fe20008400000 */
[----:B------:R-:W-:Y:S01]  /*cab0*/  FMUL R214, R214, UR20 ;  /* 0x00000014d6d67c20 */ /* 0x000fe20008400000 */
[----:B-1----:R-:W-:Y:S01]  /*cac0*/  F2FP.SATFINITE.E5M2.F32.PACK_AB_MERGE_C R33, RZ, R216, RZ ;  /* 0x000000d8ff21723e */ /* 0x002fe200048060ff */
[----:B------:R0:W-:Y:S01]  /*cad0*/  @!P5 STG.E.U8 desc[UR14][R26.64+0x10], R35 ;  /* 0x000010231a00d986 */ /* 0x0001e2000c10110e */
[----:B------:R-:W-:Y:S02]  /*cae0*/  F2FP.SATFINITE.E5M2.F32.PACK_AB_MERGE_C R215, RZ, R215, RZ ;  /* 0x000000d7ffd7723e */ /* 0x000fe400048060ff */
        /* <DEDUP_REMOVED lines=12> */
[----:B-1----:R-:W-:Y:S01]  /*cbb0*/  F2FP.SATFINITE.E5M2.F32.PACK_AB_MERGE_C R33, RZ, R212, RZ ;  /* 0x000000d4ff21723e */ /* 0x002fe200048060ff */
[----:B------:R-:W-:Y:S01]  /*cbc0*/  FMUL R210, R210, UR20 ;  /* 0x00000014d2d27c20 */ /* 0x000fe20008400000 */
[----:B------:R-:W-:Y:S01]  /*cbd0*/  F2FP.SATFINITE.E5M2.F32.PACK_AB_MERGE_C R211, RZ, R211, RZ ;  /* 0x000000d3ffd3723e */ /* 0x000fe200048060ff */
[----:B------:R0:W-:Y:S01]  /*cbe0*/  @!P5 STG.E.U8 desc[UR14][R26.64+0x18], R35 ;  /* 0x000018231a00d986 */ /* 0x0001e2000c10110e */
[C---:B------:R-:W-:Y:S02]  /*cbf0*/  ISETP.LT.OR P5, PT, R41.reuse, 0x21, !P2 ;  /* 0x000000212900780c */ /* 0x040fe400057a1670 */
        /* <DEDUP_REMOVED lines=111> */
[----:B------:R-:W-:Y:S01]  /*d2f0*/  ISETP.LT.OR P5, PT, R41, 0x59, !P2 ;  /* 0x000000592900780c */ /* 0x000fe200057a1670 */
[----:B------:R-:W-:Y:S01]  /*d300*/  FMUL R179, R179, UR20 ;  /* 0x00000014b3b37c20 */ /* 0x000fe20008400000 */
[----:B------:R-:W-:Y:S01]  /*d310*/  F2FP.SATFINITE.E5M2.F32.PACK_AB_MERGE_C R181, RZ, R181, RZ ;  /* 0x000000b5ffb5723e */ /* 0x000fe200048060ff */
[----:B------:R1:W-:Y:S04]  /*d320*/  @!P0 STG.E.U8 desc[UR14][R24.64+0x58], R33 ;  /* 0x0000582118008986 */ /* 0x0003e8000c10110e */
[----:B------:R-:W-:Y:S04]  /*d330*/  @!P1 STG.E.U8 desc[UR14][R24.64+0x59], R183 ;  /* 0x000059b718009986 */ /* 0x000fe8000c10110e */
[----:B------:R-:W-:Y:S01]  /*d340*/  @!P6 STG.E.U8 desc[UR14][R26.64+0x59], R181 ;  /* 0x000059b51a00e986 */ /* 0x000fe2000c10110e */
[----:B------:R-:W-:-:S02]  /*d350*/  ISETP.LT.OR P6, PT, R41, 0x62, !P3 ;  /* 0x000000622900780c */ /* 0x000fc40005fc1670 */
[----:B0-----:R-:W-:Y:S01]  /*d360*/  F2FP.SATFINITE.E5M2.F32.PACK_AB_MERGE_C R35, RZ, R182, RZ ;  /* 0x000000b6ff23723e */ /* 0x001fe200048060ff */
[----:B------:R-:W-:Y:S01]  /*d370*/  FMUL R180, R180, UR20 ;  /* 0x00000014b4b47c20 */ /* 0x000fe20008400000 */
[----:B------:R-:W-:Y:S01]  /*d380*/  F2FP.SATFINITE.E5M2.F32.PACK_AB_MERGE_C R179, RZ, R179, RZ ;  /* 0x000000b3ffb3723e */ /* 0x000fe200048060ff */
[----:B------:R-:W-:Y:S01]  /*d390*/  FMUL R178, R178, UR20 ;  /* 0x00000014b2b27c20 */ /* 0x000fe20008400000 */
[----:B------:R-:W-:Y:S01]  /*d3a0*/  FMUL R177, R177, UR20 ;  /* 0x00000014b1b17c20 */ /* 0x000fe20008400000 */
[----:B------:R0:W-:Y:S01]  /*d3b0*/  @!P5 STG.E.U8 desc[UR14][R26.64+0x58], R35 ;  /* 0x000058231a00d986 */ /* 0x0001e2000c10110e */
[C---:B------:R-:W-:Y:S02]  /*d3c0*/  ISETP.LT.OR P5, PT, R41.reuse, 0x61, !P3 ;  /* 0x000000612900780c */ /* 0x040fe40005fa1670 */
[C---:B------:R-:W-:Y:S01]  /*d3d0*/  ISETP.LT.OR P0, PT, R41.reuse, 0x61, !P2 ;  /* 0x000000612900780c */ /* 0x040fe20005701670 */
[----:B------:R-:W-:Y:S01]  /*d3e0*/  FMUL R176, R176, UR20 ;  /* 0x00000014b0b07c20 */ /* 0x000fe20008400000 */
[C---:B------:R-:W-:Y:S01]  /*d3f0*/  ISETP.LT.OR P1, PT, R41.reuse, 0x62, !P2 ;  /* 0x000000622900780c */ /* 0x040fe20005721670 */
[----:B------:R-:W-:Y:S01]  /*d400*/  @!P6 STG.E.U8 desc[UR14][R24.64+0x61], R179 ;  /* 0x000061b31800e986 */ /* 0x000fe2000c10110e */
[----:B------:R-:W-:-:S02]  /*d410*/  ISETP.LT.OR P6, PT, R41, 0x69, !P3 ;  /* 0x000000692900780c */ /* 0x000fc40005fc1670 */
[----:B-1----:R-:W-:Y:S01]  /*d420*/  F2FP.SATFINITE.E5M2.F32.PACK_AB_MERGE_C R33, RZ, R180, RZ ;  /* 0x000000b4ff21723e */ /* 0x002fe200048060ff */
[----:B------:R-:W-:Y:S01]  /*d430*/  FMUL R175, R175, UR20 ;  /* 0x00000014afaf7c20 */ /* 0x000fe20008400000 */
[----:B------:R-:W-:Y:S01]  /*d440*/  F2FP.SATFINITE.E5M2.F32.PACK_AB_MERGE_C R177, RZ, R177, RZ ;  /* 0x000000b1ffb1723e */ /* 0x000fe200048060ff */
[----:B------:R-:W-:Y:S01]  /*d450*/  FMUL R174, R174, UR20 ;  /* 0x00000014aeae7c20 */ /* 0x000fe20008400000 */
[----:B0-----:R-:W-:Y:S01]  /*d460*/  F2FP.SATFINITE.E5M2.F32.PACK_AB_MERGE_C R35, RZ, R178, RZ ;  /* 0x000000b2ff23723e */ /* 0x001fe200048060ff */
[----:B------:R0:W-:Y:S01]  /*d470*/  @!P5 STG.E.U8 desc[UR14][R24.64+0x60], R33 ;  /* 0x000060211800d986 */ /* 0x0001e2000c10110e */
[----:B------:R-:W-:-:S03]  /*d480*/  F2FP.SATFINITE.E5M2.F32.PACK_AB_MERGE_C R37, RZ, R176, RZ ;  /* 0x000000b0ff25723e */ /* 0x000fc600048060ff */
[----:B------:R1:W-:Y:S01]  /*d490*/  @!P0 STG.E.U8 desc[UR14][R26.64+0x60], R35 ;  /* 0x000060231a008986 */ /* 0x0003e2000c10110e */
[----:B------:R-:W-:-:S03]  /*d4a0*/  ISETP.LT.OR P0, PT, R41, 0x6a, !P3 ;  /* 0x0000006a2900780c */ /* 0x000fc60005f01670 */
[----:B------:R-:W-:Y:S01]  /*d4b0*/  @!P1 STG.E.U8 desc[UR14][R26.64+0x61], R177 ;  /* 0x000061b11a009986 */ /* 0x000fe2000c10110e */
[C---:B------:R-:W-:Y:S02]  /*d4c0*/  ISETP.LT.OR P1, PT, R41.reuse, 0x69, !P2 ;  /* 0x000000692900780c */ /* 0x040fe40005721670 */
[C---:B------:R-:W-:Y:S01]  /*d4d0*/  ISETP.LT.OR P5, PT, R41.reuse, 0x6a, !P2 ;  /* 0x0000006a2900780c */ /* 0x040fe200057a1670 */
[----:B------:R-:W-:Y:S01]  /*d4e0*/  @!P6 STG.E.U8 desc[UR14][R24.64+0x68], R37 ;  /* 0x000068251800e986 */ /* 0x000fe2000c10110e */
[----:B------:R-:W-:Y:S01]  /*d4f0*/  ISETP.LT.OR P6, PT, R41, 0x71, !P3 ;  /* 0x000000712900780c */ /* 0x000fe20005fc1670 */
[----:B------:R-:W-:Y:S01]  /*d500*/  FMUL R173, R173, UR20 ;  /* 0x00000014adad7c20 */ /* 0x000fe20008400000 */
[----:B------:R-:W-:Y:S01]  /*d510*/  F2FP.SATFINITE.E5M2.F32.PACK_AB_MERGE_C R175, RZ, R175, RZ ;  /* 0x000000afffaf723e */ /* 0x000fe200048060ff */
[----:B------:R-:W-:Y:S01]  /*d520*/  FMUL R172, R172, UR20 ;  /* 0x00000014acac7c20 */ /* 0x000fe20008400000 */
[----:B0-----:R-:W-:Y:S01]  /*d530*/  F2FP.SATFINITE.E5M2.F32.PACK_AB_MERGE_C R33, RZ, R174, RZ ;  /* 0x000000aeff21723e */ /* 0x001fe200048060ff */
[----:B------:R-:W-:Y:S01]  /*d540*/  FMUL R171, R171, UR20 ;  /* 0x00000014abab7c20 */ /* 0x000fe20008400000 */
[----:B------:R-:W-:Y:S01]  /*d550*/  F2FP.SATFINITE.E5M2.F32.PACK_AB_MERGE_C R173, RZ, R173, RZ ;  /* 0x000000adffad723e */ /* 0x000fe200048060ff */
[----:B------:R-:W-:Y:S01]  /*d560*/  @!P0 STG.E.U8 desc[UR14][R24.64+0x69], R175 ;  /* 0x000069af18008986 */ /* 0x000fe2000c10110e */
[----:B-1----:R-:W-:-:S02]  /*d570*/  F2FP.SATFINITE.E5M2.F32.PACK_AB_MERGE_C R35, RZ, R172, RZ ;  /* 0x000000acff23723e */ /* 0x002fc400048060ff */
[C---:B------:R-:W-:Y:S01]  /*d580*/  ISETP.LT.OR P0, PT, R41.reuse, 0x72, !P3 ;  /* 0x000000722900780c */ /* 0x040fe20005f01670 */
[----:B------:R0:W-:Y:S01]  /*d590*/  @!P1 STG.E.U8 desc[UR14][R26.64+0x68], R33 ;  /* 0x000068211a009986 */ /* 0x0001e2000c10110e */
[C---:B------:R-:W-:Y:S01]  /*d5a0*/  ISETP.LT.OR P1, PT, R41.reuse, 0x71, !P2 ;  /* 0x000000712900780c */ /* 0x040fe20005721670 */
[----:B------:R-:W-:Y:S02]  /*d5b0*/  FMUL R170, R170, UR20 ;  /* 0x00000014aaaa7c20 */ /* 0x000fe40008400000 */
[----:B------:R-:W-:Y:S01]  /*d5c0*/  @!P5 STG.E.U8 desc[UR14][R26.64+0x69], R173 ;  /* 0x000069ad1a00d986 */ /* 0x000fe2000c10110e */
[----:B------:R-:W-:Y:S01]  /*d5d0*/  ISETP.LT.OR P5, PT, R41, 0x72, !P2 ;  /* 0x000000722900780c */ /* 0x000fe200057a1670 */
[----:B------:R-:W-:Y:S02]  /*d5e0*/  FMUL R169, R169, UR20 ;  /* 0x00000014a9a97c20 */ /* 0x000fe40008400000 */
[----:B------:R1:W-:Y:S01]  /*d5f0*/  @!P6 STG.E.U8 desc[UR14][R24.64+0x70], R35 ;  /* 0x000070231800e986 */ /* 0x0003e2000c10110e */
[----:B------:R-:W-:-:S02]  /*d600*/  ISETP.LT.OR P6, PT, R41, 0x79, !P3 ;  /* 0x000000792900780c */ /* 0x000fc40005fc1670 */
        /* <DEDUP_REMOVED lines=8> */
[----:B------:R-:W-:Y:S02]  /*d690*/  F2FP.SATFINITE.E5M2.F32.PACK_AB_MERGE_C R167, RZ, R167, RZ ;  /* 0x000000a7ffa7723e */ /* 0x000fe400048060ff */
[----:B-1----:R-:W-:Y:S01]  /*d6a0*/  F2FP.SATFINITE.E5M2.F32.PACK_AB_MERGE_C R35, RZ, R168, RZ ;  /* 0x000000a8ff23723e */ /* 0x002fe200048060ff */
[----:B------:R-:W-:Y:S01]  /*d6b0*/  @!P1 STG.E.U8 desc[UR14][R26.64+0x70], R33 ;  /* 0x000070211a009986 */ /* 0x000fe2000c10110e */
[----:B------:R-:W-:-:S03]  /*d6c0*/  ISETP.GE.AND P1, PT, R42, 0x81, PT ;  /* 0x000000812a00780c */ /* 0x000fc60003f26270 */
[----:B------:R-:W-:Y:S01]  /*d6d0*/  @!P5 STG.E.U8 desc[UR14][R26.64+0x71], R169 ;  /* 0x000071a91a00d986 */ /* 0x000fe2000c10110e */
[C---:B------:R-:W-:Y:S02]  /*d6e0*/  ISETP.LT.OR P5, PT, R41.reuse, 0x79, !P2 ;  /* 0x000000792900780c */ /* 0x040fe400057a1670 */
[C---:B------:R-:W-:Y:S01]  /*d6f0*/  ISETP.LT.OR P2, PT, R41.reuse, 0x7a, !P2 ;  /* 0x0000007a2900780c */ /* 0x040fe20005741670 */
[----:B------:R-:W-:Y:S01]  /*d700*/  @!P6 STG.E.U8 desc[UR14][R24.64+0x78], R35 ;  /* 0x000078231800e986 */ /* 0x000fe2000c10110e */
[----:B------:R-:W-:Y:S01]  /*d710*/  ISETP.LT.OR P6, PT, R41, 0x1, !P1 ;  /* 0x000000012900780c */ /* 0x000fe20004fc1670 */
[----:B------:R-:W-:Y:S02]  /*d720*/  FMUL R165, R165, UR20 ;  /* 0x00000014a5a57c20 */ /* 0x000fe40008400000 */
[----:B------:R0:W-:Y:S01]  /*d730*/  @!P3 STG.E.U8 desc[UR14][R24.64+0x79], R167 ;  /* 0x000079a71800b986 */ /* 0x0001e2000c10110e */
[----:B------:R-:W-:Y:S01]  /*d740*/  ISETP.LT.OR P3, PT, R41, 0x2, !P1 ;  /* 0x000000022900780c */ /* 0x000fe20004f61670 */
[----:B------:R-:W-:Y:S01]  /*d750*/  FMUL R164, R164, UR20 ;  /* 0x00000014a4a47c20 */ /* 0x000fe20008400000 */
[----:B------:R-:W-:Y:S01]  /*d760*/  FMUL R163, R163, UR20 ;  /* 0x00000014a3a37c20 */ /* 0x000fe20008400000 */
[----:B------:R-:W-:Y:S01]  /*d770*/  F2FP.SATFINITE.E5M2.F32.PACK_AB_MERGE_C R37, RZ, R166, RZ ;  /* 0x000000a6ff25723e */ /* 0x000fe200048060ff */
[----:B------:R-:W-:Y:S01]  /*d780*/  FMUL R162, R162, UR20 ;  /* 0x00000014a2a27c20 */ /* 0x000fe20008400000 */
[----:B------:R-:W-:Y:S01]  /*d790*/  F2FP.SATFINITE.E5M2.F32.PACK_AB_MERGE_C R165, RZ, R165, RZ ;  /* 0x000000a5ffa5723e */ /* 0x000fe200048060ff */
[----:B------:R-:W-:Y:S01]  /*d7a0*/  FMUL R161, R161, UR20 ;  /* 0x00000014a1a17c20 */ /* 0x000fe20008400000 */
[----:B------:R-:W-:Y:S01]  /*d7b0*/  F2FP.SATFINITE.E5M2.F32.PACK_AB_MERGE_C R163, RZ, R163, RZ ;  /* 0x000000a3ffa3723e */ /* 0x000fe200048060ff */
[----:B------:R-:W-:Y:S01]  /*d7c0*/  FMUL R160, R160, UR20 ;  /* 0x00000014a0a07c20 */ /* 0x000fe20008400000 */
[----:B------:R-:W-:Y:S01]  /*d7d0*/  ISETP.GE.AND P0, PT, R42, 0x89, PT ;  /* 0x000000892a00780c */ /* 0x000fe20003f06270 */
[----:B------:R-:W-:Y:S01]  /*d7e0*/  FMUL R159, R159, UR20 ;  /* 0x000000149f9f7c20 */ /* 0x000fe20008400000 */
[----:B0-----:R-:W-:Y:S01]  /*d7f0*/  F2FP.SATFINITE.E5M2.F32.PACK_AB_MERGE_C R25, RZ, R164, RZ ;  /* 0x000000a4ff19723e */ /* 0x001fe200048060ff */
[----:B------:R-:W-:Y:S01]  /*d800*/  @!P5 STG.E.U8 desc[UR14][R26.64+0x78], R37 ;  /* 0x000078251a00d986 */ /* 0x000fe2000c10110e */
[----:B------:R-:W-:-:S03]  /*d810*/  ISETP.LT.OR P5, PT, R41, 0x1, !P0 ;  /* 0x000000012900780c */ /* 0x000fc600047a1670 */
[----:B------:R-:W-:Y:S04]  /*d820*/  @!P2 STG.E.U8 desc[UR14][R26.64+0x79], R165 ;  /* 0x000079a51a00a986 */ /* 0x000fe8000c10110e */
[----:B------:R0:W-:Y:S01]  /*d830*/  @!P6 STG.E.U8 desc[UR14][R28.64], R25 ;  /* 0x000000191c00e986 */ /* 0x0001e2000c10110e */
[----:B------:R-:W-:-:S03]  /*d840*/  ISETP.LT.OR P6, PT, R41, 0x2, !P0 ;  /* 0x000000022900780c */ /* 0x000fc600047c1670 */
[----:B------:R-:W-:Y:S01]  /*d850*/  @!P3 STG.E.U8 desc[UR14][R28.64+0x1], R163 ;  /* 0x000001a31c00b986 */ /* 0x000fe2000c10110e */
[C---:B------:R-:W-:Y:S02]  /*d860*/  ISETP.LT.OR P3, PT, R41.reuse, 0x9, !P1 ;  /* 0x000000092900780c */ /* 0x040fe40004f61670 */
[----:B------:R-:W-:Y:S01]  /*d870*/  ISETP.LT.OR P2, PT, R41, 0xa, !P1 ;  /* 0x0000000a2900780c */ /* 0x000fe20004f41670 */
[----:B------:R-:W-:Y:S01]  /*d880*/  FMUL R158, R158, UR20 ;  /* 0x000000149e9e7c20 */ /* 0x000fe20008400000 */
[----:B------:R-:W-:Y:S01]  /*d890*/  F2FP.SATFINITE.E5M2.F32.PACK_AB_MERGE_C R33, RZ, R162, RZ ;  /* 0x000000a2ff21723e */ /* 0x000fe200048060ff */
[----:B------:R-:W-:Y:S01]  /*d8a0*/  FMUL R157, R157, UR20 ;  /* 0x000000149d9d7c20 */ /* 0x000fe20008400000 */
[----:B------:R-:W-:Y:S01]  /*d8b0*/  F2FP.SATFINITE.E5M2.F32.PACK_AB_MERGE_C R161, RZ, R161, RZ ;  /* 0x000000a1ffa1723e */ /* 0x000fe200048060ff */
[----:B------:R-:W-:Y:S01]  /*d8c0*/  FMUL R156, R156, UR20 ;  /* 0x000000149c9c7c20 */ /* 0x000fe20008400000 */
[----:B0-----:R-:W-:Y:S01]  /*d8d0*/  F2FP.SATFINITE.E5M2.F32.PACK_AB_MERGE_C R25, RZ, R160, RZ ;  /* 0x000000a0ff19723e */ /* 0x001fe200048060ff */
[----:B------:R-:W-:Y:S01]  /*d8e0*/  @!P5 STG.E.U8 desc[UR14][R30.64], R33 ;  /* 0x000000211e00d986 */ /* 0x000fe2000c10110e */
[----:B------:R-:W-:-:S02]  /*d8f0*/  F2FP.SATFINITE.E5M2.F32.PACK_AB_MERGE_C R159, RZ, R159, RZ ;  /* 0x0000009fff9f723e */ /* 0x000fc400048060ff */
[C---:B------:R-:W-:Y:S01]  /*d900*/  ISETP.LT.OR P5, PT, R41.reuse, 0x9, !P0 ;  /* 0x000000092900780c */ /* 0x040fe200047a1670 */
[----:B------:R-:W-:Y:S01]  /*d910*/  @!P6 STG.E.U8 desc[UR14][R30.64+0x1], R161 ;  /* 0x000001a11e00e986 */ /* 0x000fe2000c10110e */
[----:B------:R-:W-:-:S03]  /*d920*/  ISETP.LT.OR P6, PT, R41, 0xa, !P0 ;  /* 0x0000000a2900780c */ /* 0x000fc600047c1670 */
[----:B------:R0:W-:Y:S01]  /*d930*/  @!P3 STG.E.U8 desc[UR14][R28.64+0x8], R25 ;  /* 0x000008191c00b986 */ /* 0x0001e2000c10110e */
[----:B------:R-:W-:-:S03]  /*d940*/  ISETP.LT.OR P3, PT, R41, 0x11, !P1 ;  /* 0x000000112900780c */ /* 0x000fc60004f61670 */
[----:B------:R-:W-:Y:S01]  /*d950*/  @!P2 STG.E.U8 desc[UR14][R28.64+0x9], R159 ;  /* 0x0000099f1c00a986 */ /* 0x000fe2000c10110e */
[----:B------:R-:W-:Y:S01]  /*d960*/  ISETP.LT.OR P2, PT, R41, 0x12, !P1 ;  /* 0x000000122900780c */ /* 0x000fe20004f41670 */
[----:B------:R-:W-:Y:S01]  /*d970*/  FMUL R155, R155, UR20 ;  /* 0x000000149b9b7c20 */ /* 0x000fe20008400000 */
[----:B------:R-:W-:Y:S01]  /*d980*/  F2FP.SATFINITE.E5M2.F32.PACK_AB_MERGE_C R27, RZ, R158, RZ ;  /* 0x0000009eff1b723e */ /* 0x000fe200048060ff */
[----:B------:R-:W-:Y:S01]  /*d990*/  FMUL R154, R154, UR20 ;  /* 0x000000149a9a7c20 */ /* 0x000fe20008400000 */
[----:B------:R-:W-:Y:S01]  /*d9a0*/  F2FP.SATFINITE.E5M2.F32.PACK_AB_MERGE_C R157, RZ, R157, RZ ;  /* 0x0000009dff9d723e */ /* 0x000fe200048060ff */
[----:B------:R-:W-:Y:S01]  /*d9b0*/  FMUL R153, R153, UR20 ;  /* 0x0000001499997c20 */ /* 0x000fe20008400000 */
        /* <DEDUP_REMOVED lines=25> */
[----:B------:R1:W-:Y:S01]  /*db50*/  @!P2 STG.E.U8 desc[UR14][R28.64+0x19], R23 ;  /* 0x000019171c00a986 */ /* 0x0003e2000c10110e */
        /* <DEDUP_REMOVED lines=11> */
[----:B------:R0:W-:Y:S01]  /*dc10*/  @!P6 STG.E.U8 desc[UR14][R30.64+0x19], R21 ;  /* 0x000019151e00e986 */ /* 0x0001e2000c10110e */
[----:B------:R-:W-:-:S03]  /*dc20*/  ISETP.LT.OR P6, PT, R41, 0x22, !P0 ;  /* 0x000000222900780c */ /* 0x000fc600047c1670 */
[----:B------:R-:W-:Y:S01]  /*dc30*/  @!P3 STG.E.U8 desc[UR14][R28.64+0x20], R25 ;  /* 0x000020191c00b986 */ /* 0x000fe2000c10110e */
[----:B------:R-:W-:-:S03]  /*dc40*/  ISETP.LT.OR P3, PT, R41, 0x29, !P1 ;  /* 0x000000292900780c */ /* 0x000fc60004f61670 */
[----:B------:R2:W-:Y:S01]  /*dc50*/  @!P2 STG.E.U8 desc[UR14][R28.64+0x21], R19 ;  /* 0x000021131c00a986 */ /* 0x0005e2000c10110e */
[----:B------:R-:W-:Y:S01]  /*dc60*/  ISETP.LT.OR P2, PT, R41, 0x2a, !P1 ;  /* 0x0000002a2900780c */ /* 0x000fe20004f41670 */
[----:B------:R-:W-:Y:S01]  /*dc70*/  FMUL R15, R15, UR20 ;  /* 0x000000140f0f7c20 */ /* 0x000fe20008400000 */
[----:B-1----:R-:W-:Y:S01]  /*dc80*/  F2FP.SATFINITE.E5M2.F32.PACK_AB_MERGE_C R23, RZ, R18, RZ ;  /* 0x00000012ff17723e */ /* 0x002fe200048060ff */
[----:B------:R-:W-:Y:S01]  /*dc90*/  FMUL R14, R14, UR20 ;  /* 0x000000140e0e7c20 */ /* 0x000fe20008400000 */
[----:B------:R-:W-:Y:S01]  /*dca0*/  F2FP.SATFINITE.E5M2.F32.PACK_AB_MERGE_C R17, RZ, R17, RZ ;  /* 0x00000011ff11723e */ /* 0x000fe200048060ff */
[----:B------:R-:W-:Y:S01]  /*dcb0*/  FMUL R13, R13, UR20 ;  /* 0x000000140d0d7c20 */ /* 0x000fe20008400000 */
[----:B0-----:R-:W-:Y:S01]  /*dcc0*/  F2FP.SATFINITE.E5M2.F32.PACK_AB_MERGE_C R21, RZ, R16, RZ ;  /* 0x00000010ff15723e */ /* 0x001fe200048060ff */
[----:B------:R-:W-:Y:S01]  /*dcd0*/  @!P5 STG.E.U8 desc[UR14][R30.64+0x20], R23 ;  /* 0x000020171e00d986 */ /* 0x000fe2000c10110e */
[----:B------:R-:W-:Y:S02]  /*dce0*/  F2FP.SATFINITE.E5M2.F32.PACK_AB_MERGE_C R15, RZ, R15, RZ ;  /* 0x0000000fff0f723e */ /* 0x000fe400048060ff */
[C---:B------:R-:W-:Y:S01]  /*dcf0*/  ISETP.LT.OR P5, PT, R41.reuse, 0x29, !P0 ;  /* 0x000000292900780c */ /* 0x040fe200047a1670 */
[----:B------:R-:W-:Y:S01]  /*dd00*/  @!P6 STG.E.U8 desc[UR14][R30.64+0x21], R17 ;  /* 0x000021111e00e986 */ /* 0x000fe2000c10110e */
[----:B------:R-:W-:-:S03]  /*dd10*/  ISETP.LT.OR P6, PT, R41, 0x2a, !P0 ;  /* 0x0000002a2900780c */ /* 0x000fc600047c1670 */
[----:B------:R-:W-:Y:S01]  /*dd20*/  @!P3 STG.E.U8 desc[UR14][R28.64+0x28], R21 ;  /* 0x000028151c00b986 */ /* 0x000fe2000c10110e */
[C---:B------:R-:W-:Y:S01]  /*dd30*/  ISETP.LT.OR P3, PT, R41.reuse, 0x31, !P1 ;  /* 0x000000312900780c */ /* 0x040fe20004f61670 */
[----:B------:R-:W-:Y:S02]  /*dd40*/  FMUL R12, R12, UR20 ;  /* 0x000000140c0c7c20 */ /* 0x000fe40008400000 */
[----:B------:R0:W-:Y:S01]  /*dd50*/  @!P2 STG.E.U8 desc[UR14][R28.64+0x29], R15 ;  /* 0x0000290f1c00a986 */ /* 0x0001e2000c10110e */
[----:B------:R-:W-:Y:S01]  /*dd60*/  ISETP.LT.OR P2, PT, R41, 0x32, !P1 ;  /* 0x000000322900780c */ /* 0x000fe20004f41670 */
[----:B------:R-:W-:Y:S01]  /*dd70*/  FMUL R11, R11, UR20 ;  /* 0x000000140b0b7c20 */ /* 0x000fe20008400000 */
[----:B--2---:R-:W-:Y:S01]  /*dd80*/  F2FP.SATFINITE.E5M2.F32.PACK_AB_MERGE_C R19, RZ, R14, RZ ;  /* 0x0000000eff13723e */ /* 0x004fe200048060ff */
[----:B------:R-:W2:Y:S01]  /*dd90*/  LDL.LU R222, [R1+0x18] ;  /* 0x0000180001de7983 */ /* 0x000ea20000300800 */
[----:B------:R-:W-:Y:S02]  /*dda0*/  F2FP.SATFINITE.E5M2.F32.PACK_AB_MERGE_C R13, RZ, R13, RZ ;  /* 0x0000000dff0d723e */ /* 0x000fe400048060ff */
[----:B------:R-:W-:Y:S01]  /*ddb0*/  F2FP.SATFINITE.E5M2.F32.PACK_AB_MERGE_C R11, RZ, R11, RZ ;  /* 0x0000000bff0b723e */ /* 0x000fe200048060ff */
[----:B------:R-:W-:Y:S01]  /*ddc0*/  @!P5 STG.E.U8 desc[UR14][R30.64+0x28], R19 ;  /* 0x000028131e00d986 */ /* 0x000fe2000c10110e */
[----:B0-----:R-:W-:-:S03]  /*ddd0*/  F2FP.SATFINITE.E5M2.F32.PACK_AB_MERGE_C R15, RZ, R12, RZ ;  /* 0x0000000cff0f723e */ /* 0x001fc600048060ff */
[----:B------:R0:W-:Y:S01]  /*dde0*/  @!P6 STG.E.U8 desc[UR14][R30.64+0x29], R13 ;  /* 0x0000290d1e00e986 */ /* 0x0001e2000c10110e */
[C---:B------:R-:W-:Y:S02]  /*ddf0*/  ISETP.LT.OR P5, PT, R41.reuse, 0x31, !P0 ;  /* 0x000000312900780c */ /* 0x040fe400047a1670 */
[C---:B------:R-:W-:Y:S01]  /*de00*/  ISETP.LT.OR P6, PT, R41.reuse, 0x32, !P0 ;  /* 0x000000322900780c */ /* 0x040fe200047c1670 */
[----:B------:R-:W-:Y:S01]  /*de10*/  @!P3 STG.E.U8 desc[UR14][R28.64+0x30], R15 ;  /* 0x0000300f1c00b986 */ /* 0x000fe2000c10110e */
[----:B------:R-:W-:Y:S01]  /*de20*/  ISETP.LT.OR P3, PT, R41, 0x39, !P1 ;  /* 0x000000392900780c */ /* 0x000fe20004f61670 */
[----:B------:R-:W-:Y:S01]  /*de30*/  FMUL R10, R10, UR20 ;  /* 0x000000140a0a7c20 */ /* 0x000fe20008400000 */
[----:B------:R-:W-:Y:S01]  /*de40*/  FMUL R9, R9, UR20 ;  /* 0x0000001409097c20 */ /* 0x000fe20008400000 */
[----:B------:R-:W2:Y:S01]  /*de50*/  LDL.LU R223, [R1+0x14] ;  /* 0x0000140001df7983 */ /* 0x000ea20000300800 */
[----:B------:R-:W-:-:S03]  /*de60*/  FMUL R8, R8, UR20 ;  /* 0x0000001408087c20 */ /* 0x000fc60008400000 */
[----:B------:R-:W2:Y:S01]  /*de70*/  LDL.LU R221, [R1+0x10] ;  /* 0x0000100001dd7983 */ /* 0x000ea20000300800 */
[----:B------:R-:W-:-:S03]  /*de80*/  F2FP.SATFINITE.E5M2.F32.PACK_AB_MERGE_C R17, RZ, R10, RZ ;  /* 0x0000000aff11723e */ /* 0x000fc600048060ff */
[----:B------:R-:W2:Y:S01]  /*de90*/  LDL.LU R220, [R1+0xc] ;  /* 0x00000c0001dc7983 */ /* 0x000ea20000300800 */
[----:B------:R-:W-:Y:S01]  /*dea0*/  F2FP.SATFINITE.E5M2.F32.PACK_AB_MERGE_C R9, RZ, R9, RZ ;  /* 0x00000009ff09723e */ /* 0x000fe200048060ff */
[----:B------:R-:W-:Y:S01]  /*deb0*/  FMUL R7, R7, UR20 ;  /* 0x0000001407077c20 */ /* 0x000fe20008400000 */
[----:B0-----:R-:W-:Y:S01]  /*dec0*/  F2FP.SATFINITE.E5M2.F32.PACK_AB_MERGE_C R13, RZ, R8, RZ ;  /* 0x00000008ff0d723e */ /* 0x001fe200048060ff */
[----:B------:R0:W-:Y:S01]  /*ded0*/  @!P2 STG.E.U8 desc[UR14][R28.64+0x31], R11 ;  /* 0x0000310b1c00a986 */ /* 0x0001e2000c10110e */
[----:B------:R-:W-:Y:S01]  /*dee0*/  ISETP.LT.OR P2, PT, R41, 0x3a, !P1 ;  /* 0x0000003a2900780c */ /* 0x000fe20004f41670 */
[----:B-----5:R-:W-:Y:S01]  /*def0*/  FMUL R2, R2, UR20 ;  /* 0x0000001402027c20 */ /* 0x020fe20008400000 */
[----:B------:R-:W-:Y:S01]  /*df00*/  F2FP.SATFINITE.E5M2.F32.PACK_AB_MERGE_C R7, RZ, R7, RZ ;  /* 0x00000007ff07723e */ /* 0x000fe200048060ff */
[----:B------:R-:W-:Y:S01]  /*df10*/  @!P5 STG.E.U8 desc[UR14][R30.64+0x30], R17 ;  /* 0x000030111e00d986 */ /* 0x000fe2000c10110e */
[----:B------:R-:W-:Y:S01]  /*df20*/  FMUL R3, R3, UR20 ;  /* 0x0000001403037c20 */ /* 0x000fe20008400000 */
[----:B------:R-:W-:Y:S01]  /*df30*/  FMUL R4, R4, UR20 ;  /* 0x0000001404047c20 */ /* 0x000fe20008400000 */
[C---:B------:R-:W-:Y:S01]  /*df40*/  ISETP.LT.OR P5, PT, R41.reuse, 0x39, !P0 ;  /* 0x000000392900780c */ /* 0x040fe200047a1670 */
[----:B------:R1:W-:Y:S01]  /*df50*/  @!P6 STG.E.U8 desc[UR14][R30.64+0x31], R9 ;  /* 0x000031091e00e986 */ /* 0x0003e2000c10110e */
[----:B------:R-:W-:Y:S01]  /*df60*/  ISETP.LT.OR P6, PT, R41, 0x3a, !P0 ;  /* 0x0000003a2900780c */ /* 0x000fe200047c1670 */
[----:B------:R-:W-:Y:S01]  /*df70*/  FMUL R6, R6, UR20 ;  /* 0x0000001406067c20 */ /* 0x000fe20008400000 */
[----:B------:R-:W-:Y:S01]  /*df80*/  FMUL R5, R5, UR20 ;  /* 0x0000001405057c20 */ /* 0x000fe20008400000 */
[----:B------:R3:W-:Y:S01]  /*df90*/  @!P3 STG.E.U8 desc[UR14][R28.64+0x38], R13 ;  /* 0x0000380d1c00b986 */ /* 0x0007e2000c10110e */
[----:B------:R-:W-:Y:S01]  /*dfa0*/  ISETP.LT.OR P3, PT, R41, 0x41, !P1 ;  /* 0x000000412900780c */ /* 0x000fe20004f61670 */
[----:B------:R-:W-:Y:S01]  /*dfb0*/  FMUL R0, R0, UR20 ;  /* 0x0000001400007c20 */ /* 0x000fe20008400000 */
[----:B0-----:R-:W-:Y:S01]  /*dfc0*/  F2FP.SATFINITE.E5M2.F32.PACK_AB_MERGE_C R11, RZ, R6, RZ ;  /* 0x00000006ff0b723e */ /* 0x001fe200048060ff */
[----:B------:R-:W2:Y:S01]  /*dfd0*/  LDL.LU R224, [R1+0x1c] ;  /* 0x00001c0001e07983 */ /* 0x000ea20000300800 */
[----:B------:R-:W-:-:S03]  /*dfe0*/  F2FP.SATFINITE.E5M2.F32.PACK_AB_MERGE_C R5, RZ, R5, RZ ;  /* 0x00000005ff05723e */ /* 0x000fc600048060ff */
[----:B------:R0:W-:Y:S01]  /*dff0*/  @!P2 STG.E.U8 desc[UR14][R28.64+0x39], R7 ;  /* 0x000039071c00a986 */ /* 0x0001e2000c10110e */
[----:B-1----:R-:W-:Y:S01]  /*e000*/  F2FP.SATFINITE.E5M2.F32.PACK_AB_MERGE_C R9, RZ, R4, RZ ;  /* 0x00000004ff09723e */ /* 0x002fe200048060ff */
[----:B------:R-:W-:Y:S01]  /*e010*/  FMUL R4, R226, UR20 ;  /* 0x00000014e2047c20 */ /* 0x000fe20008400000 */
[----:B------:R-:W-:Y:S01]  /*e020*/  ISETP.LT.OR P2, PT, R41, 0x42, !P1 ;  /* 0x000000422900780c */ /* 0x000fe20004f41670 */
[----:B------:R-:W-:Y:S01]  /*e030*/  @!P5 STG.E.U8 desc[UR14][R30.64+0x38], R11 ;  /* 0x0000380b1e00d986 */ /* 0x000fe2000c10110e */
[----:B---3--:R-:W-:Y:S01]  /*e040*/  F2FP.SATFINITE.E5M2.F32.PACK_AB_MERGE_C R13, RZ, R2, RZ ;  /* 0x00000002ff0d723e */ /* 0x008fe200048060ff */
[----:B----4-:R-:W-:Y:S01]  /*e050*/  FMUL R2, R225, UR20 ;  /* 0x00000014e1027c20 */ /* 0x010fe20008400000 */
[----:B------:R-:W-:Y:S01]  /*e060*/  ISETP.LT.OR P5, PT, R41, 0x41, !P0 ;  /* 0x000000412900780c */ /* 0x000fe200047a1670 */
[----:B------:R-:W3:Y:S01]  /*e070*/  LDL.LU R225, [R1+0x20] ;  /* 0x0000200001e17983 */ /* 0x000ee20000300800 */
[----:B0-----:R-:W-:Y:S01]  /*e080*/  F2FP.SATFINITE.E5M2.F32.PACK_AB_MERGE_C R7, RZ, R3, RZ ;  /* 0x00000003ff07723e */ /* 0x001fe200048060ff */
[----:B------:R-:W-:-:S02]  /*e090*/  FMUL R3, R227, UR20 ;  /* 0x00000014e3037c20 */ /* 0x000fc40008400000 */
[----:B------:R0:W-:Y:S01]  /*e0a0*/  @!P6 STG.E.U8 desc[UR14][R30.64+0x39], R5 ;  /* 0x000039051e00e986 */ /* 0x0001e2000c10110e */
[----:B------:R-:W-:-:S03]  /*e0b0*/  ISETP.LT.OR P6, PT, R41, 0x42, !P0 ;  /* 0x000000422900780c */ /* 0x000fc600047c1670 */
[----:B------:R-:W4:Y:S04]  /*e0c0*/  LDL.LU R227, [R1+0x24] ;  /* 0x0000240001e37983 */ /* 0x000f280000300800 */
[----:B------:R-:W4:Y:S04]  /*e0d0*/  LDL.LU R226, [R1+0x28] ;  /* 0x0000280001e27983 */ /* 0x000f280000300800 */
[----:B------:R-:W-:Y:S01]  /*e0e0*/  @!P3 STG.E.U8 desc[UR14][R28.64+0x40], R9 ;  /* 0x000040091c00b986 */ /* 0x000fe2000c10110e */
[C---:B------:R-:W-:Y:S02]  /*e0f0*/  ISETP.LT.OR P3, PT, R41.reuse, 0x49, !P1 ;  /* 0x000000492900780c */ /* 0x040fe40004f61670 */
[----:B0-----:R-:W-:Y:S01]  /*e100*/  F2FP.SATFINITE.E5M2.F32.PACK_AB_MERGE_C R5, RZ, R0, RZ ;  /* 0x00000000ff05723e */ /* 0x001fe200048060ff */
[----:B------:R0:W-:Y:S01]  /*e110*/  @!P2 STG.E.U8 desc[UR14][R28.64+0x41], R7 ;  /* 0x000041071c00a986 */ /* 0x0001e2000c10110e */
[----:B------:R-:W-:-:S03]  /*e120*/  ISETP.LT.OR P2, PT, R41, 0x4a, !P1 ;  /* 0x0000004a2900780c */ /* 0x000fc60004f41670 */
[----:B------:R-:W-:Y:S01]  /*e130*/  @!P5 STG.E.U8 desc[UR14][R30.64+0x40], R13 ;  /* 0x0000400d1e00d986 */ /* 0x000fe2000c10110e */
[----:B------:R-:W-:-:S03]  /*e140*/  ISETP.LT.OR P5, PT, R41, 0x49, !P0 ;  /* 0x000000492900780c */ /* 0x000fc600047a1670 */
[----:B------:R1:W-:Y:S01]  /*e150*/  @!P6 STG.E.U8 desc[UR14][R30.64+0x41], R5 ;  /* 0x000041051e00e986 */ /* 0x0003e2000c10110e */
[----:B0-----:R-:W-:Y:S02]  /*e160*/  F2FP.SATFINITE.E5M2.F32.PACK_AB_MERGE_C R7, RZ, R2, RZ ;  /* 0x00000002ff07723e */ /* 0x001fe400048060ff */
[----:B------:R-:W-:-:S03]  /*e170*/  ISETP.LT.OR P6, PT, R41, 0x4a, !P0 ;  /* 0x0000004a2900780c */ /* 0x000fc600047c1670 */
[----:B------:R0:W-:Y:S01]  /*e180*/  @!P3 STG.E.U8 desc[UR14][R28.64+0x48], R7 ;  /* 0x000048071c00b986 */ /* 0x0001e2000c10110e */
[----:B------:R-:W-:Y:S02]  /*e190*/  ISETP.LT.OR P3, PT, R41, 0x51, !P1 ;  /* 0x000000512900780c */ /* 0x000fe40004f61670 */
[----:B------:R-:W-:Y:S02]  /*e1a0*/  F2FP.SATFINITE.E5M2.F32.PACK_AB_MERGE_C R9, RZ, R3, RZ ;  /* 0x00000003ff09723e */ /* 0x000fe400048060ff */
[----:B------:R-:W-:-:S03]  /*e1b0*/  F2FP.SATFINITE.E5M2.F32.PACK_AB_MERGE_C R11, RZ, R4, RZ ;  /* 0x00000004ff0b723e */ /* 0x000fc600048060ff */
[----:B------:R0:W-:Y:S04]  /*e1c0*/  @!P2 STG.E.U8 desc[UR14][R28.64+0x49], R9 ;  /* 0x000049091c00a986 */ /* 0x0001e8000c10110e */
[----:B------:R-:W-:Y:S01]  /*e1d0*/  @!P5 STG.E.U8 desc[UR14][R30.64+0x48], R11 ;  /* 0x0000480b1e00d986 */ /* 0x000fe2000c10110e */
[----:B--2---:R-:W-:Y:S01]  /*e1e0*/  FMUL R2, R221, UR20 ;  /* 0x00000014dd027c20 */ /* 0x004fe20008400000 */
[----:B------:R-:W-:Y:S02]  /*e1f0*/  FMUL R0, R220, UR20 ;  /* 0x00000014dc007c20 */ /* 0x000fe40008400000 */
[----:B------:R-:W2:Y:S04]  /*e200*/  LDL.LU R220, [R1+0x2c] ;  /* 0x00002c0001dc7983 */ /* 0x000ea80000300800 */
[----:B------:R-:W2:Y:S01]  /*e210*/  LDL.LU R221, [R1+0x30] ;  /* 0x0000300001dd7983 */ /* 0x000ea20000300800 */
[----:B-1----:R-:W-:Y:S01]  /*e220*/  F2FP.SATFINITE.E5M2.F32.PACK_AB_MERGE_C R5, RZ, R0, RZ ;  /* 0x00000000ff05723e */ /* 0x002fe200048060ff */
[----:B------:R-:W-:Y:S01]  /*e230*/  FMUL R0, R222, UR20 ;  /* 0x00000014de007c20 */ /* 0x000fe20008400000 */
[----:B------:R-:W-:Y:S01]  /*e240*/  FMUL R3, R223, UR20 ;  /* 0x00000014df037c20 */ /* 0x000fe20008400000 */
[----:B0-----:R-:W-:Y:S01]  /*e250*/  F2FP.SATFINITE.E5M2.F32.PACK_AB_MERGE_C R7, RZ, R2, RZ ;  /* 0x00000002ff07723e */ /* 0x001fe200048060ff */
[----:B------:R-:W2:Y:S02]  /*e260*/  LDL.LU R223, [R1+0x34] ;  /* 0x0000340001df7983 */ /* 0x000ea40000300800 */
[----:B------:R-:W-:-:S02]  /*e270*/  F2FP.SATFINITE.E5M2.F32.PACK_AB_MERGE_C R13, RZ, R0, RZ ;  /* 0x00000000ff0d723e */ /* 0x000fc400048060ff */
[----:B------:R-:W2:Y:S01]  /*e280*/  LDL.LU R222, [R1+0x38] ;  /* 0x0000380001de7983 */ /* 0x000ea20000300800 */
[----:B------:R-:W-:Y:S01]  /*e290*/  F2FP.SATFINITE.E5M2.F32.PACK_AB_MERGE_C R9, RZ, R3, RZ ;  /* 0x00000003ff09723e */ /* 0x000fe200048060ff */
[----:B------:R-:W-:Y:S02]  /*e2a0*/  FMUL R2, R224, UR20 ;  /* 0x00000014e0027c20 */ /* 0x000fe40008400000 */
[----:B------:R-:W2:Y:S04]  /*e2b0*/  LDL.LU R224, [R1+0x3c] ;  /* 0x00003c0001e07983 */ /* 0x000ea80000300800 */
[----:B------:R-:W-:Y:S01]  /*e2c0*/  @!P6 STG.E.U8 desc[UR14][R30.64+0x49], R5 ;  /* 0x000049051e00e986 */ /* 0x000fe2000c10110e */
[----:B---3--:R-:W-:-:S03]  /*e2d0*/  FMUL R0, R225, UR20 ;  /* 0x00000014e1007c20 */ /* 0x008fc60008400000 */
[----:B------:R0:W-:Y:S04]  /*e2e0*/  @!P3 STG.E.U8 desc[UR14][R28.64+0x50], R7 ;  /* 0x000050071c00b986 */ /* 0x0001e8000c10110e */
[----:B------:R-:W3:Y:S01]  /*e2f0*/  LDL.LU R225, [R1+0x40] ;  /* 0x0000400001e17983 */ /* 0x000ee20000300800 */
[----:B----4-:R-:W-:-:S03]  /*e300*/  FMUL R3, R227, UR20 ;  /* 0x00000014e3037c20 */ /* 0x010fc60008400000 */
[----:B------:R-:W4:Y:S01]  /*e310*/  LDL.LU R227, [R1+0x44] ;  /* 0x0000440001e37983 */ /* 0x000f220000300800 */
[----:B0-----:R-:W-:Y:S01]  /*e320*/  F2FP.SATFINITE.E5M2.F32.PACK_AB_MERGE_C R7, RZ, R0, RZ ;  /* 0x00000000ff07723e */ /* 0x001fe200048060ff */
[----:B------:R-:W-:Y:S02]  /*e330*/  FMUL R0, R226, UR20 ;  /* 0x00000014e2007c20 */ /* 0x000fe40008400000 */
[----:B------:R-:W4:Y:S01]  /*e340*/  LDL.LU R226, [R1+0x48] ;  /* 0x0000480001e27983 */ /* 0x000f220000300800 */
[C---:B------:R-:W-:Y:S02]  /*e350*/  ISETP.LT.OR P2, PT, R41.reuse, 0x52, !P1 ;  /* 0x000000522900780c */ /* 0x040fe40004f41670 */
[C---:B------:R-:W-:Y:S01]  /*e360*/  ISETP.LT.OR P6, PT, R41.reuse, 0x52, !P0 ;  /* 0x000000522900780c */ /* 0x040fe200047c1670 */
[----:B------:R-:W4:Y:S01]  /*e370*/  LDL.LU R218, [R1+0x4c] ;  /* 0x00004c0001da7983 */ /* 0x000f220000300800 */
[----:B------:R-:W-:Y:S02]  /*e380*/  F2FP.SATFINITE.E5M2.F32.PACK_AB_MERGE_C R5, RZ, R2, RZ ;  /* 0x00000002ff05723e */ /* 0x000fe400048060ff */
[----:B------:R-:W-:-:S02]  /*e390*/  ISETP.LT.OR P5, PT, R41, 0x51, !P0 ;  /* 0x000000512900780c */ /* 0x000fc400047a1670 */
[----:B------:R-:W-:Y:S02]  /*e3a0*/  F2FP.SATFINITE.E5M2.F32.PACK_AB_MERGE_C R11, RZ, R0, RZ ;  /* 0x00000000ff0b723e */ /* 0x000fe400048060ff */
[----:B------:R-:W-:-:S03]  /*e3b0*/  ISETP.LT.OR P3, PT, R41, 0x59, !P1 ;  /* 0x000000592900780c */ /* 0x000fc60004f61670 */
[----:B------:R0:W-:Y:S01]  /*e3c0*/  @!P2 STG.E.U8 desc[UR14][R28.64+0x51], R9 ;  /* 0x000051091c00a986 */ /* 0x0001e2000c10110e */
[----:B------:R-:W-:-:S03]  /*e3d0*/  ISETP.LT.OR P2, PT, R41, 0x5a, !P1 ;  /* 0x0000005a2900780c */ /* 0x000fc60004f41670 */
[----:B------:R1:W-:Y:S01]  /*e3e0*/  @!P6 STG.E.U8 desc[UR14][R30.64+0x51], R5 ;  /* 0x000051051e00e986 */ /* 0x0003e2000c10110e */
[----:B------:R-:W-:-:S03]  /*e3f0*/  ISETP.LT.OR P6, PT, R41, 0x5a, !P0 ;  /* 0x0000005a2900780c */ /* 0x000fc600047c1670 */
[----:B------:R-:W-:Y:S01]  /*e400*/  @!P5 STG.E.U8 desc[UR14][R30.64+0x50], R13 ;  /* 0x0000500d1e00d986 */ /* 0x000fe2000c10110e */
[----:B0-----:R-:W-:-:S03]  /*e410*/  F2FP.SATFINITE.E5M2.F32.PACK_AB_MERGE_C R9, RZ, R3, RZ ;  /* 0x00000003ff09723e */ /* 0x001fc600048060ff */
[----:B------:R0:W-:Y:S04]  /*e420*/  @!P3 STG.E.U8 desc[UR14][R28.64+0x58], R7 ;  /* 0x000058071c00b986 */ /* 0x0001e8000c10110e */
[----:B------:R0:W-:Y:S01]  /*e430*/  @!P2 STG.E.U8 desc[UR14][R28.64+0x59], R9 ;  /* 0x000059091c00a986 */ /* 0x0001e2000c10110e */
[----:B--2---:R-:W-:-:S03]  /*e440*/  FMUL R0, R220, UR20 ;  /* 0x00000014dc007c20 */ /* 0x004fc60008400000 */
[----:B------:R-:W2:Y:S01]  /*e450*/  LDL.LU R220, [R1+0x50] ;  /* 0x0000500001dc7983 */ /* 0x000ea20000300800 */
[----:B------:R-:W-:-:S03]  /*e460*/  FMUL R2, R221, UR20 ;  /* 0x00000014dd027c20 */ /* 0x000fc60008400000 */
[----:B------:R-:W2:Y:S01]  /*e470*/  LDL.LU R221, [R1+0x54] ;  /* 0x0000540001dd7983 */ /* 0x000ea20000300800 */
[----:B-1----:R-:W-:Y:S01]  /*e480*/  F2FP.SATFINITE.E5M2.F32.PACK_AB_MERGE_C R5, RZ, R0, RZ ;  /* 0x00000000ff05723e */ /* 0x002fe200048060ff */
[----:B------:R-:W-:Y:S02]  /*e490*/  FMUL R3, R223, UR20 ;  /* 0x00000014df037c20 */ /* 0x000fe40008400000 */
[----:B------:R-:W2:Y:S01]  /*e4a0*/  LDL.LU R223, [R1+0x58] ;  /* 0x0000580001df7983 */ /* 0x000ea20000300800 */
[----:B0-----:R-:W-:Y:S01]  /*e4b0*/  F2FP.SATFINITE.E5M2.F32.PACK_AB_MERGE_C R7, RZ, R2, RZ ;  /* 0x00000002ff07723e */ /* 0x001fe200048060ff */
[----:B------:R-:W-:Y:S01]  /*e4c0*/  FMUL R4, R222, UR20 ;  /* 0x00000014de047c20 */ /* 0x000fe20008400000 */
[----:B------:R-:W-:Y:S01]  /*e4d0*/  F2FP.SATFINITE.E5M2.F32.PACK_AB_MERGE_C R9, RZ, R3, RZ ;  /* 0x00000003ff09723e */ /* 0x000fe200048060ff */
[----:B------:R-:W2:Y:S01]  /*e4e0*/  LDL.LU R222, [R1+0x5c] ;  /* 0x00005c0001de7983 */ /* 0x000ea20000300800 */
[----:B------:R-:W-:-:S03]  /*e4f0*/  FMUL R0, R224, UR20 ;  /* 0x00000014e0007c20 */ /* 0x000fc60008400000 */
[----:B------:R0:W-:Y:S04]  /*e500*/  @!P6 STG.E.U8 desc[UR14][R30.64+0x59], R5 ;  /* 0x000059051e00e986 */ /* 0x0001e8000c10110e */
[----:B------:R-:W2:Y:S01]  /*e510*/  LDL.LU R224, [R1+0x60] ;  /* 0x0000600001e07983 */ /* 0x000ea20000300800 */
[----:B0-----:R-:W-:Y:S01]  /*e520*/  F2FP.SATFINITE.E5M2.F32.PACK_AB_MERGE_C R5, RZ, R0, RZ ;  /* 0x00000000ff05723e */ /* 0x001fe200048060ff */
[----:B---3--:R-:W-:Y:S02]  /*e530*/  FMUL R2, R225, UR20 ;  /* 0x00000014e1027c20 */ /* 0x008fe40008400000 */
[----:B------:R-:W3:Y:S01]  /*e540*/  LDL.LU R225, [R1+0x64] ;  /* 0x0000640001e17983 */ /* 0x000ee20000300800 */
[----:B----4-:R-:W-:-:S03]  /*e550*/  FMUL R3, R227, UR20 ;  /* 0x00000014e3037c20 */ /* 0x010fc60008400000 */
[----:B------:R-:W4:Y:S01]  /*e560*/  LDL.LU R227, [R1+0x68] ;  /* 0x0000680001e37983 */ /* 0x000f220000300800 */
[----:B------:R-:W-:-:S03]  /*e570*/  FMUL R0, R226, UR20 ;  /* 0x00000014e2007c20 */ /* 0x000fc60008400000 */
[----:B------:R-:W4:Y:S01]  /*e580*/  LDL.LU R226, [R1+0x6c] ;  /* 0x00006c0001e27983 */ /* 0x000f220000300800 */
[C---:B------:R-:W-:Y:S02]  /*e590*/  ISETP.LT.OR P5, PT, R41.reuse, 0x59, !P0 ;  /* 0x000000592900780c */ /* 0x040fe400047a1670 */
[C---:B------:R-:W-:Y:S02]  /*e5a0*/  ISETP.LT.OR P2, PT, R41.reuse, 0x62, !P1 ;  /* 0x000000622900780c */ /* 0x040fe40004f41670 */
[C---:B------:R-:W-:Y:S02]  /*e5b0*/  ISETP.LT.OR P3, PT, R41.reuse, 0x61, !P1 ;  /* 0x000000612900780c */ /* 0x040fe40004f61670 */
[----:B------:R-:W-:-:S07]  /*e5c0*/  ISETP.LT.OR P6, PT, R41, 0x62, !P0 ;  /* 0x000000622900780c */ /* 0x000fce00047c1670 */
[----:B------:R-:W-:Y:S01]  /*e5d0*/  @!P5 STG.E.U8 desc[UR14][R30.64+0x58], R11 ;  /* 0x0000580b1e00d986 */ /* 0x000fe2000c10110e */
[----:B------:R-:W-:-:S03]  /*e5e0*/  ISETP.LT.OR P5, PT, R41, 0x61, !P0 ;  /* 0x000000612900780c */ /* 0x000fc600047a1670 */
[----:B------:R0:W-:Y:S01]  /*e5f0*/  @!P2 STG.E.U8 desc[UR14][R28.64+0x61], R9 ;  /* 0x000061091c00a986 */ /* 0x0001e2000c10110e */
[----:B------:R-:W-:-:S03]  /*e600*/  ISETP.LT.OR P2, PT, R41, 0x6a, !P1 ;  /* 0x0000006a2900780c */ /* 0x000fc60004f41670 */
[----:B------:R1:W-:Y:S01]  /*e610*/  @!P3 STG.E.U8 desc[UR14][R28.64+0x60], R7 ;  /* 0x000060071c00b986 */ /* 0x0003e2000c10110e */
[----:B------:R-:W-:Y:S02]  /*e620*/  ISETP.LT.OR P3, PT, R41, 0x69, !P1 ;  /* 0x000000692900780c */ /* 0x000fe40004f61670 */
[----:B------:R-:W-:Y:S01]  /*e630*/  F2FP.SATFINITE.E5M2.F32.PACK_AB_MERGE_C R13, RZ, R4, RZ ;  /* 0x00000004ff0d723e */ /* 0x000fe200048060ff */
[----:B------:R1:W-:Y:S01]  /*e640*/  @!P6 STG.E.U8 desc[UR14][R30.64+0x61], R5 ;  /* 0x000061051e00e986 */ /* 0x0003e2000c10110e */
[----:B0-----:R-:W-:-:S03]  /*e650*/  F2FP.SATFINITE.E5M2.F32.PACK_AB_MERGE_C R9, RZ, R3, RZ ;  /* 0x00000003ff09723e */ /* 0x001fc600048060ff */
[----:B------:R-:W-:Y:S01]  /*e660*/  @!P5 STG.E.U8 desc[UR14][R30.64+0x60], R13 ;  /* 0x0000600d1e00d986 */ /* 0x000fe2000c10110e */
[----:B-1----:R-:W-:-:S03]  /*e670*/  F2FP.SATFINITE.E5M2.F32.PACK_AB_MERGE_C R7, RZ, R2, RZ ;  /* 0x00000002ff07723e */ /* 0x002fc600048060ff */
[----:B------:R-:W-:Y:S01]  /*e680*/  @!P2 STG.E.U8 desc[UR14][R28.64+0x69], R9 ;  /* 0x000069091c00a986 */ /* 0x000fe2000c10110e */
[C---:B------:R-:W-:Y:S02]  /*e690*/  ISETP.LT.OR P5, PT, R41.reuse, 0x69, !P0 ;  /* 0x000000692900780c */ /* 0x040fe400047a1670 */
[C---:B------:R-:W-:Y:S01]  /*e6a0*/  ISETP.LT.OR P6, PT, R41.reuse, 0x6a, !P0 ;  /* 0x0000006a2900780c */ /* 0x040fe200047c1670 */
[----:B------:R0:W-:Y:S01]  /*e6b0*/  @!P3 STG.E.U8 desc[UR14][R28.64+0x68], R7 ;  /* 0x000068071c00b986 */ /* 0x0001e2000c10110e */
[C---:B------:R-:W-:Y:S01]  /*e6c0*/  ISETP.LT.OR P2, PT, R41.reuse, 0x72, !P1 ;  /* 0x000000722900780c */ /* 0x040fe20004f41670 */
[----:B------:R-:W-:Y:S01]  /*e6d0*/  FMUL R2, R218, UR20 ;  /* 0x00000014da027c20 */ /* 0x000fe20008400000 */
[----:B------:R-:W-:Y:S02]  /*e6e0*/  ISETP.LT.OR P3, PT, R41, 0x71, !P1 ;  /* 0x000000712900780c */ /* 0x000fe40004f61670 */
[----:B------:R-:W-:Y:S02]  /*e6f0*/  F2FP.SATFINITE.E5M2.F32.PACK_AB_MERGE_C R11, RZ, R0, RZ ;  /* 0x00000000ff0b723e */ /* 0x000fe400048060ff */
[----:B------:R-:W-:-:S03]  /*e700*/  F2FP.SATFINITE.E5M2.F32.PACK_AB_MERGE_C R5, RZ, R2, RZ ;  /* 0x00000002ff05723e */ /* 0x000fc600048060ff */
[----:B------:R-:W-:Y:S01]  /*e710*/  @!P5 STG.E.U8 desc[UR14][R30.64+0x68], R11 ;  /* 0x0000680b1e00d986 */ /* 0x000fe2000c10110e */
[----:B------:R-:W-:-:S03]  /*e720*/  ISETP.LT.OR P5, PT, R41, 0x71, !P0 ;  /* 0x000000712900780c */ /* 0x000fc600047a1670 */
[----:B------:R-:W-:Y:S01]  /*e730*/  @!P6 STG.E.U8 desc[UR14][R30.64+0x69], R5 ;  /* 0x000069051e00e986 */ /* 0x000fe2000c10110e */
[----:B------:R-:W-:Y:S01]  /*e740*/  ISETP.LT.OR P6, PT, R41, 0x72, !P0 ;  /* 0x000000722900780c */ /* 0x000fe200047c1670 */
[----:B--2---:R-:W-:Y:S01]  /*e750*/  FMUL R0, R220, UR20 ;  /* 0x00000014dc007c20 */ /* 0x004fe20008400000 */
[----:B------:R-:W-:-:S04]  /*e760*/  FMUL R3, R221, UR20 ;  /* 0x00000014dd037c20 */ /* 0x000fc80008400000 */
[----:B0-----:R-:W-:Y:S02]  /*e770*/  F2FP.SATFINITE.E5M2.F32.PACK_AB_MERGE_C R7, RZ, R0, RZ ;  /* 0x00000000ff07723e */ /* 0x001fe400048060ff */
[----:B------:R-:W-:Y:S01]  /*e780*/  F2FP.SATFINITE.E5M2.F32.PACK_AB_MERGE_C R9, RZ, R3, RZ ;  /* 0x00000003ff09723e */ /* 0x000fe200048060ff */
[----:B------:R-:W-:Y:S02]  /*e790*/  FMUL R0, R223, UR20 ;  /* 0x00000014df007c20 */ /* 0x000fe40008400000 */
[----:B------:R0:W-:Y:S01]  /*e7a0*/  @!P3 STG.E.U8 desc[UR14][R28.64+0x70], R7 ;  /* 0x000070071c00b986 */ /* 0x0001e2000c10110e */
[----:B------:R-:W-:-:S03]  /*e7b0*/  ISETP.LT.OR P3, PT, R41, 0x79, !P0 ;  /* 0x000000792900780c */ /* 0x000fc60004761670 */
[----:B------:R1:W-:Y:S01]  /*e7c0*/  @!P2 STG.E.U8 desc[UR14][R28.64+0x71], R9 ;  /* 0x000071091c00a986 */ /* 0x0003e2000c10110e */
[C---:B------:R-:W-:Y:S02]  /*e7d0*/  ISETP.LT.OR P2, PT, R41.reuse, 0x79, !P1 ;  /* 0x000000792900780c */ /* 0x040fe40004f41670 */
[C---:B------:R-:W-:Y:S02]  /*e7e0*/  ISETP.LT.OR P1, PT, R41.reuse, 0x7a, !P1 ;  /* 0x0000007a2900780c */ /* 0x040fe40004f21670 */
[----:B------:R-:W-:Y:S01]  /*e7f0*/  F2FP.SATFINITE.E5M2.F32.PACK_AB_MERGE_C R13, RZ, R0, RZ ;  /* 0x00000000ff0d723e */ /* 0x000fe200048060ff */
[----:B------:R-:W-:Y:S01]  /*e800*/  FMUL R0, R222, UR20 ;  /* 0x00000014de007c20 */ /* 0x000fe20008400000 */
[----:B------:R-:W-:Y:S01]  /*e810*/  ISETP.LT.OR P0, PT, R41, 0x7a, !P0 ;  /* 0x0000007a2900780c */ /* 0x000fe20004701670 */
[----:B------:R-:W-:-:S03]  /*e820*/  FMUL R2, R224, UR20 ;  /* 0x00000014e0027c20 */ /* 0x000fc60008400000 */
[----:B0-----:R-:W-:Y:S02]  /*e830*/  F2FP.SATFINITE.E5M2.F32.PACK_AB_MERGE_C R7, RZ, R0, RZ ;  /* 0x00000000ff07723e */ /* 0x001fe400048060ff */
[----:B-1----:R-:W-:Y:S01]  /*e840*/  F2FP.SATFINITE.E5M2.F32.PACK_AB_MERGE_C R9, RZ, R2, RZ ;  /* 0x00000002ff09723e */ /* 0x002fe200048060ff */
[----:B---3--:R-:W-:Y:S01]  /*e850*/  FMUL R3, R225, UR20 ;  /* 0x00000014e1037c20 */ /* 0x008fe20008400000 */
[----:B----4-:R-:W-:Y:S01]  /*e860*/  FMUL R4, R227, UR20 ;  /* 0x00000014e3047c20 */ /* 0x010fe20008400000 */
[----:B------:R-:W-:-:S03]  /*e870*/  FMUL R5, R226, UR20 ;  /* 0x00000014e2057c20 */ /* 0x000fc60008400000 */
[----:B------:R-:W-:Y:S02]  /*e880*/  F2FP.SATFINITE.E5M2.F32.PACK_AB_MERGE_C R3, RZ, R3, RZ ;  /* 0x00000003ff03723e */ /* 0x000fe400048060ff */
[----:B------:R-:W-:Y:S02]  /*e890*/  F2FP.SATFINITE.E5M2.F32.PACK_AB_MERGE_C R11, RZ, R4, RZ ;  /* 0x00000004ff0b723e */ /* 0x000fe400048060ff */
[----:B------:R-:W-:Y:S01]  /*e8a0*/  F2FP.SATFINITE.E5M2.F32.PACK_AB_MERGE_C R5, RZ, R5, RZ ;  /* 0x00000005ff05723e */ /* 0x000fe200048060ff */
[----:B------:R0:W-:Y:S04]  /*e8b0*/  @!P5 STG.E.U8 desc[UR14][R30.64+0x70], R13 ;  /* 0x0000700d1e00d986 */ /* 0x0001e8000c10110e */
[----:B------:R0:W-:Y:S04]  /*e8c0*/  @!P6 STG.E.U8 desc[UR14][R30.64+0x71], R7 ;  /* 0x000071071e00e986 */ /* 0x0001e8000c10110e */
[----:B------:R0:W-:Y:S04]  /*e8d0*/  @!P2 STG.E.U8 desc[UR14][R28.64+0x78], R9 ;  /* 0x000078091c00a986 */ /* 0x0001e8000c10110e */
[----:B------:R0:W-:Y:S04]  /*e8e0*/  @!P1 STG.E.U8 desc[UR14][R28.64+0x79], R3 ;  /* 0x000079031c009986 */ /* 0x0001e8000c10110e */
[----:B------:R0:W-:Y:S04]  /*e8f0*/  @!P3 STG.E.U8 desc[UR14][R30.64+0x78], R11 ;  /* 0x0000780b1e00b986 */ /* 0x0001e8000c10110e */
[----:B------:R0:W-:Y:S02]  /*e900*/  @!P0 STG.E.U8 desc[UR14][R30.64+0x79], R5 ;  /* 0x000079051e008986 */ /* 0x0001e4000c10110e */
.L_x_295:
[----:B------:R-:W-:Y:S05]  /*e910*/  BSYNC B0 ;  /* 0x0000000000007941 */ /* 0x000fea0003800000 */
.L_x_37:
[----:B0----5:R-:W2:Y:S04]  /*e920*/  LDL.LU R3, [R1+0x78] ;  /* 0x0000780001037983 */ /* 0x021ea80000300800 */
[----:B------:R-:W2:Y:S01]  /*e930*/  LDL.LU R2, [R1+0x7c] ;  /* 0x00007c0001027983 */ /* 0x000ea20000300800 */
[----:B------:R-:W-:Y:S01]  /*e940*/  ULDC UR6, c[0x0][0xc] ;  /* 0x0000030000067ab9 */ /* 0x000fe20000000800 */
[----:B------:R-:W-:Y:S01]  /*e950*/  ULDC UR7, c[0x0][0x10] ;  /* 0x0000040000077ab9 */ /* 0x000fe20000000800 */
[----:B------:R-:W2:Y:S01]  /*e960*/  LDC R5, c[0x0][0x14] ;  /* 0x00000500ff057b82 */ /* 0x000ea20000000800 */
[----:B------:R-:W-:Y:S01]  /*e970*/  UIMAD.WIDE.U32 UR6, UR6, UR7, URZ ;  /* 0x00000007060672a5 */ /* 0x000fe2000f8e003f */
[----:B------:R-:W-:Y:S01]  /*e980*/  PRMT R0, RZ, 0x7610, R0 ;  /* 0x00007610ff007816 */ /* 0x000fe20000000000 */
[----:B------:R-:W-:-:S04]  /*e990*/  UMOV UR12, 0xffffffff ;  /* 0xffffffff000c7882 */ /* 0x000fc80000000000 */
[----:B--2---:R-:W-:-:S04]  /*e9a0*/  IMAD.WIDE.U32 R2, R5, UR6, R2 ;  /* 0x0000000605027c25 */ /* 0x004fc8000f8e0002 */
[----:B------:R-:W-:Y:S01]  /*e9b0*/  IMAD R5, R5, UR7, RZ ;  /* 0x0000000705057c24 */ /* 0x000fe2000f8e02ff */
[----:B------:R-:W-:Y:S01]  /*e9c0*/  ULDC.64 UR6, c[0x0][0x650] ;  /* 0x0001940000067ab9 */ /* 0x000fe20000000a00 */
[----:B------:R-:W-:Y:S01]  /*e9d0*/  IMAD.MOV.U32 R19, RZ, RZ, R2 ;  /* 0x000000ffff137224 */ /* 0x000fe200078e0002 */
[----:B------:R-:W-:Y:S01]  /*e9e0*/  ISETP.GE.U32.AND P0, PT, R2, UR6, PT ;  /* 0x0000000602007c0c */ /* 0x000fe2000bf06070 */
[----:B------:R-:W-:Y:S02]  /*e9f0*/  IMAD.IADD R22, R3, 0x1, R5 ;  /* 0x0000000103167824 */ /* 0x000fe400078e0205 */
[----:B------:R-:W-:-:S03]  /*ea00*/  IMAD.MOV.U32 R2, RZ, RZ, -0x1 ;  /* 0xffffffffff027424 */ /* 0x000fc600078e00ff */
[----:B------:R0:W-:Y:S01]  /*ea10*/  STL [R1+0x78], R22 ;  /* 0x0000781601007387 */ /* 0x0001e20000100800 */
[----:B------:R-:W-:-:S03]  /*ea20*/  ISETP.GE.U32.AND.EX P0, PT, R22, UR7, PT, P0 ;  /* 0x0000000716007c0c */ /* 0x000fc6000bf06100 */
[----:B------:R0:W-:Y:S04]  /*ea30*/  STL [R1+0x7c], R19 ;  /* 0x00007c1301007387 */ /* 0x0001e80000100800 */
[----:B------:R0:W-:Y:S06]  /*ea40*/  STL [R1+0x80], R2 ;  /* 0x0000800201007387 */ /* 0x0001ec0000100800 */
[----:B------:R-:W-:Y:S05]  /*ea50*/  @P0 BRA `(.L_x_296) ;  /* 0x00000004006c0947 */ /* 0x000fea0003800000 */
[----:B------:R-:W2:Y:S01]  /*ea60*/  S2R R14, SR_CTAID.X ;  /* 0x00000000000e7919 */ /* 0x000ea20000002500 */
[----:B------:R-:W5:Y:S01]  /*ea70*/  LDC.64 R8, c[0x0][0x628] ;  /* 0x00018a00ff087b82 */ /* 0x000f620000000a00 */
[----:B------:R-:W-:Y:S01]  /*ea80*/  ULDC UR6, c[0x0][0x150] ;  /* 0x0000540000067ab9 */ /* 0x000fe20000000800 */
[----:B------:R-:W-:Y:S01]  /*ea90*/  IMAD.MOV.U32 R6, RZ, RZ, R19 ;  /* 0x000000ffff067224 */ /* 0x000fe200078e0013 */
[----:B------:R-:W0:Y:S01]  /*eaa0*/  S2R R16, SR_CTAID.Y ;  /* 0x0000000000107919 */ /* 0x000e220000002600 */
[----:B------:R-:W-:-:S04]  /*eab0*/  IMAD.MOV.U32 R7, RZ, RZ, R22 ;  /* 0x000000ffff077224 */ /* 0x000fc800078e0016 */
[----:B------:R-:W0:Y:S08]  /*eac0*/  LDC R17, c[0x0][0x144] ;  /* 0x00005100ff117b82 */ /* 0x000e300000000800 */
[----:B------:R-:W0:Y:S08]  /*ead0*/  LDC R10, c[0x0][0x630] ;  /* 0x00018c00ff0a7b82 */ /* 0x000e300000000800 */
[----:B------:R-:W0:Y:S01]  /*eae0*/  LDC.64 R12, c[0x0][0x620] ;  /* 0x00018800ff0c7b82 */ /* 0x000e220000000a00 */
[----:B-----5:R-:W-:-:S04]  /*eaf0*/  ISETP.NE.U32.AND P0, PT, R8, RZ, PT ;  /* 0x000000ff0800720c */ /* 0x020fc80003f05070 */
[----:B------:R-:W-:Y:S02]  /*eb00*/  ISETP.NE.AND.EX P0, PT, R9, RZ, PT, P0 ;  /* 0x000000ff0900720c */ /* 0x000fe40003f05300 */
[----:B--2---:R-:W-:-:S05]  /*eb10*/  I2FP.F32.U32 R0, R14 ;  /* 0x0000000e00007245 */ /* 0x004fca0000201000 */
[----:B------:R-:W-:-:S04]  /*eb20*/  FMUL R0, R0, UR6 ;  /* 0x0000000600007c20 */ /* 0x000fc80008400000 */
[----:B------:R2:W0:Y:S02]  /*eb30*/  F2I.U32.TRUNC.NTZ R15, R0 ;  /* 0x00000000000f7305 */ /* 0x000424000020f000 */
[----:B------:R-:W-:Y:S05]  /*eb40*/  @!P0 BRA `(.L_x_297) ;  /* 0x0000000000288947 */ /* 0x000fea0003800000 */
[----:B--2---:R-:W2:Y:S02]  /*eb50*/  LDC R0, c[0x0][0x634] ;  /* 0x00018d00ff007b82 */ /* 0x004ea40000000800 */
[----:B--2---:R-:W-:-:S05]  /*eb60*/  IADD3 R7, P0, R19, R0, RZ ;  /* 0x0000000013077210 */ /* 0x004fca0007f1e0ff */
[----:B------:R-:W-:-:S04]  /*eb70*/  IMAD.X R11, RZ, RZ, R22, P0 ;  /* 0x000000ffff0b7224 */ /* 0x000fc800000e0616 */
[----:B0-----:R-:W-:-:S04]  /*eb80*/  IMAD.WIDE.U32 R2, R11, R8, RZ ;  /* 0x000000080b027225 */ /* 0x001fc800078e00ff */
[----:B------:R-:W-:-:S04]  /*eb90*/  IMAD.WIDE.U32 R4, P0, R7, R9, R2 ;  /* 0x0000000907047225 */ /* 0x000fc80007800002 */
[----:B------:R-:W-:-:S04]  /*eba0*/  IMAD.WIDE.U32 R2, R7, R8, RZ ;  /* 0x0000000807027225 */ /* 0x000fc800078e00ff */
[----:B------:R-:W-:Y:S01]  /*ebb0*/  IMAD.X R7, RZ, RZ, RZ, P0 ;  /* 0x000000ffff077224 */ /* 0x000fe200000e06ff */
[----:B------:R-:W-:Y:S01]  /*ebc0*/  IADD3 RZ, P0, R3, R4, RZ ;  /* 0x0000000403ff7210 */ /* 0x000fe20007f1e0ff */
[----:B------:R-:W-:-:S04]  /*ebd0*/  IMAD.MOV.U32 R6, RZ, RZ, R5 ;  /* 0x000000ffff067224 */ /* 0x000fc800078e0005 */
[----:B------:R-:W-:-:S08]  /*ebe0*/  IMAD.WIDE.U32.X R6, R11, R9, R6, P0 ;  /* 0x000000090b067225 */ /* 0x000fd000000e0406 */
.L_x_297:
[-CC-:B01----:R-:W-:Y:S01]  /*ebf0*/  SHF.R.U64 R24, R6, R10.reuse, R7.reuse ;  /* 0x0000000a06187219 */ /* 0x183fe20000001207 */
[----:B------:R-:W0:Y:S01]  /*ec00*/  LDC.64 R20, c[0x0][0x640] ;  /* 0x00019000ff147b82 */ /* 0x000e220000000a00 */
[----:B--2---:R-:W-:Y:S01]  /*ec10*/  SHF.R.U32.HI R0, RZ, R10, R7 ;  /* 0x0000000aff007219 */ /* 0x004fe20000011607 */
[----:B------:R-:W-:Y:S01]  /*ec20*/  IMAD.MOV.U32 R2, RZ, RZ, R19 ;  /* 0x000000ffff027224 */ /* 0x000fe200078e0013 */
[----:B------:R-:W-:Y:S01]  /*ec30*/  IADD3 R5, P0, RZ, -R24, RZ ;  /* 0x80000018ff057210 */ /* 0x000fe20007f1e0ff */
[----:B------:R-:W-:Y:S01]  /*ec40*/  IMAD.MOV R15, RZ, RZ, -R15 ;  /* 0x000000ffff0f7224 */ /* 0x000fe200078e0a0f */
[----:B------:R-:W-:Y:S01]  /*ec50*/  ULDC UR6, c[0x0][0x154] ;  /* 0x0000550000067ab9 */ /* 0x000fe20000000800 */
[----:B------:R-:W-:Y:S02]  /*ec60*/  IMAD.MOV.U32 R7, RZ, RZ, 0x1 ;  /* 0x00000001ff077424 */ /* 0x000fe400078e00ff */
[----:B------:R-:W1:Y:S01]  /*ec70*/  LDC R4, c[0x0][0x618] ;  /* 0x00018600ff047b82 */ /* 0x000e620000000800 */
[----:B------:R-:W-:-:S02]  /*ec80*/  IMAD.X R3, RZ, RZ, ~R0, P0 ;  /* 0x000000ffff037224 */ /* 0x000fc400000e0e00 */
[----:B------:R-:W-:Y:S02]  /*ec90*/  IMAD R15, R17, R15, R14 ;  /* 0x0000000f110f7224 */ /* 0x000fe400078e020e */
[-C--:B------:R-:W-:Y:S02]  /*eca0*/  IMAD R0, R3, R12.reuse, RZ ;  /* 0x0000000c03007224 */ /* 0x080fe400078e02ff */
[----:B------:R-:W-:Y:S01]  /*ecb0*/  IMAD.MOV.U32 R3, RZ, RZ, R22 ;  /* 0x000000ffff037224 */ /* 0x000fe200078e0016 */
[----:B------:R-:W2:Y:S01]  /*ecc0*/  LDC R6, c[0x0][0x608] ;  /* 0x00018200ff067b82 */ /* 0x000ea20000000800 */
[----:B------:R-:W-:-:S04]  /*ecd0*/  IMAD.WIDE.U32 R2, R5, R12, R2 ;  /* 0x0000000c05027225 */ /* 0x000fc800078e0002 */
[----:B------:R-:W-:-:S03]  /*ece0*/  IMAD R5, R5, R13, R0 ;  /* 0x0000000d05057224 */ /* 0x000fc600078e0200 */
[----:B------:R-:W5:Y:S01]  /*ecf0*/  LDC R18, c[0x0][0x658] ;  /* 0x00019600ff127b82 */ /* 0x000f620000000800 */
[----:B------:R-:W-:Y:S01]  /*ed00*/  I2FP.F32.U32 R0, R16 ;  /* 0x0000001000007245 */ /* 0x000fe20000201000 */
[----:B------:R-:W-:Y:S01]  /*ed10*/  IMAD.IADD R3, R3, 0x1, R5 ;  /* 0x0000000103037824 */ /* 0x000fe200078e0205 */
[----:B0-----:R-:W-:Y:S01]  /*ed20*/  ISETP.NE.U32.AND P0, PT, R20, RZ, PT ;  /* 0x000000ff1400720c */ /* 0x001fe20003f05070 */
[----:B------:R-:W-:Y:S02]  /*ed30*/  IMAD.MOV.U32 R5, RZ, RZ, -0x1 ;  /* 0xffffffffff057424 */ /* 0x000fe400078e00ff */
[----:B------:R-:W-:Y:S02]  /*ed40*/  FMUL R0, R0, UR6 ;  /* 0x0000000600007c20 */ /* 0x000fe40008400000 */
[----:B------:R-:W0:Y:S01]  /*ed50*/  LDC R13, c[0x0][0x148] ;  /* 0x00005200ff0d7b82 */ /* 0x000e220000000800 */
[----:B-1----:R-:W-:Y:S01]  /*ed60*/  SHF.R.U64 R10, R2, R4, R3 ;  /* 0x00000004020a7219 */ /* 0x002fe20000001203 */
[----:B------:R1:W0:Y:S01]  /*ed70*/  F2I.U32.TRUNC.NTZ R12, R0 ;  /* 0x00000000000c7305 */ /* 0x000222000020f000 */
[----:B------:R-:W-:-:S02]  /*ed80*/  ISETP.NE.AND.EX P0, PT, R21, RZ, PT, P0 ;  /* 0x000000ff1500720c */ /* 0x000fc40003f05300 */
[----:B------:R-:W-:-:S03]  /*ed90*/  SHF.R.U32.HI R3, RZ, R4, R3 ;  /* 0x00000004ff037219 */ /* 0x000fc60000011603 */
[----:B------:R-:W0:Y:S01]  /*eda0*/  LDC R14, c[0x0][0x600] ;  /* 0x00018000ff0e7b82 */ /* 0x000e220000000800 */
[-CC-:B--2---:R-:W-:Y:S02]  /*edb0*/  SHF.R.U64 R8, R10, R6.reuse, R3.reuse ;  /* 0x000000060a087219 */ /* 0x184fe40000001203 */
[----:B------:R-:W-:-:S05]  /*edc0*/  SHF.R.U32.HI R3, RZ, R6, R3 ;  /* 0x00000006ff037219 */ /* 0x000fca0000011603 */
[----:B------:R-:W2:Y:S01]  /*edd0*/  LDC R19, c[0x0][0x648] ;  /* 0x00019200ff137b82 */ /* 0x000ea20000000800 */
[-CC-:B-----5:R-:W-:Y:S02]  /*ede0*/  SHF.R.U64 R11, R8, R18.reuse, R3.reuse ;  /* 0x00000012080b7219 */ /* 0x1a0fe40000001203 */
[-C--:B------:R-:W-:Y:S02]  /*edf0*/  SHF.L.U32 R5, R5, R18.reuse, RZ ;  /* 0x0000001205057219 */ /* 0x080fe400000006ff */
[-C--:B------:R-:W-:Y:S01]  /*ee00*/  SHF.R.U32.HI R3, RZ, R18.reuse, R3 ;  /* 0x00000012ff037219 */ /* 0x080fe20000011603 */
[----:B------:R-:W-:Y:S01]  /*ee10*/  IMAD.MOV.U32 R2, RZ, RZ, R11 ;  /* 0x000000ffff027224 */ /* 0x000fe200078e000b */
[----:B------:R-:W-:Y:S01]  /*ee20*/  SHF.L.U32 R40, R7, R18, RZ ;  /* 0x0000001207287219 */ /* 0x000fe200000006ff */
[----:B------:R-:W0:Y:S01]  /*ee30*/  LDC R22, c[0x0][0x638] ;  /* 0x00018e00ff167b82 */ /* 0x000e220000000800 */
[----:B------:R-:W-:-:S07]  /*ee40*/  LOP3.LUT R17, RZ, R5, RZ, 0x33, !PT ;  /* 0x00000005ff117212 */ /* 0x000fce00078e33ff */
[----:B------:R-:W0:Y:S01]  /*ee50*/  LDC R23, c[0x0][0x610] ;  /* 0x00018400ff177b82 */ /* 0x000e220000000800 */
[----:B-1----:R-:W-:Y:S05]  /*ee60*/  @!P0 BRA `(.L_x_298) ;  /* 0x0000000000288947 */ /* 0x002fea0003800000 */
        /* <DEDUP_REMOVED lines=10> */
.L_x_298:
[----:B--2---:R-:W-:Y:S01]  /*ef10*/  SHF.R.U64 R0, R2, R19, R3 ;  /* 0x0000001302007219 */ /* 0x004fe20000001203 */
[----:B0-----:R-:W-:Y:S01]  /*ef20*/  VIADD R3, R14, 0xffffffff ;  /* 0xffffffff0e037836 */ /* 0x001fe20000000000 */
[----:B------:R-:W-:Y:S01]  /*ef30*/  LOP3.LUT R5, R8, R17, RZ, 0xc0, !PT ;  /* 0x0000001108057212 */ /* 0x000fe200078ec0ff */
[----:B------:R-:W-:Y:S01]  /*ef40*/  IMAD.MOV R12, RZ, RZ, -R12 ;  /* 0x000000ffff0c7224 */ /* 0x000fe200078e0a0c */
[----:B------:R-:W-:Y:S01]  /*ef50*/  R2UR UR12, R24 ;  /* 0x00000000180c72ca */ /* 0x000fe200000e0000 */
[----:B------:R-:W-:Y:S01]  /*ef60*/  IMAD.MOV R2, RZ, RZ, -R0 ;  /* 0x000000ffff027224 */ /* 0x000fe200078e0a00 */
[----:B------:R-:W-:Y:S01]  /*ef70*/  LOP3.LUT R3, R10, R3, RZ, 0xc0, !PT ;  /* 0x000000030a037212 */ /* 0x000fe200078ec0ff */
[----:B------:R-:W-:Y:S02]  /*ef80*/  IMAD R40, R40, R0, R5 ;  /* 0x0000000028287224 */ /* 0x000fe400078e0205 */
[----:B------:R-:W-:Y:S02]  /*ef90*/  @P4 IMAD R15, R13, R12, R16 ;  /* 0x0000000c0d0f4224 */ /* 0x000fe400078e0210 */
[----:B------:R-:W-:-:S02]  /*efa0*/  IMAD R0, R2, R22, R11 ;  /* 0x0000001602007224 */ /* 0x000fc400078e020b */
[----:B------:R-:W-:Y:S02]  /*efb0*/  IMAD R40, R40, R23, R15 ;  /* 0x0000001728287224 */ /* 0x000fe400078e020f */
[----:B------:R-:W-:Y:S02]  /*efc0*/  IMAD R3, R0, R14, R3 ;  /* 0x0000000e00037224 */ /* 0x000fe400078e0203 */
[----:B------:R-:W-:-:S03]  /*efd0*/  IMAD.MOV.U32 R0, RZ, RZ, 0x1 ;  /* 0x00000001ff007424 */ /* 0x000fc600078e00ff */
[----:B------:R-:W-:Y:S02]  /*efe0*/  SEL R2, R3, R40, !P4 ;  /* 0x0000002803027207 */ /* 0x000fe40006000000 */
[----:B------:R-:W-:-:S03]  /*eff0*/  SEL R40, R40, R3, !P4 ;  /* 0x0000000328287207 */ /* 0x000fc60006000000 */
[----:B------:R2:W-:Y:S04]  /*f000*/  STL [R1+0x80], R2 ;  /* 0x0000800201007387 */ /* 0x0005e80000100800 */
.L_x_296:
[----:B------:R0:W-:Y:S01]  /*f010*/  STL [R1+0x84], R40 ;  /* 0x0000842801007387 */ /* 0x0001e20000100800 */
[----:B------:R-:W-:-:S13]  /*f020*/  LOP3.LUT P0, RZ, R0, 0xff, RZ, 0xc0, !PT ;  /* 0x000000ff00ff7812 */ /* 0x000fda000780c0ff */
[----:B0-----:R-:W-:Y:S05]  /*f030*/  @P0 BRA `(.L_x_299) ;  /* 0xffffff2000b40947 */ /* 0x001fea000383ffff */
[----:B------:R-:W-:Y:S05]  /*f040*/  EXIT ;  /* 0x000000000000794d */ /* 0x000fea0003800000 */
.L_x_7:
[----:B------:R-:W2:Y:S01]  /*f050*/  LDL R22, [R1+0x7c] ;  /* 0x00007c0001167983 */ /* 0x000ea20000100800 */
[----:B------:R-:W-:-:S03]  /*f060*/  ULDC.64 UR4, c[0x0][0x650] ;  /* 0x0001940000047ab9 */ /* 0x000fc60000000a00 */
[----:B0-----:R-:W3:Y:S01]  /*f070*/  LDL R23, [R1+0x78] ;  /* 0x0000780001177983 */ /* 0x001ee20000100800 */
[----:B------:R-:W-:Y:S01]  /*f080*/  PRMT R4, RZ, 0x7610, R4 ;  /* 0x00007610ff047816 */ /* 0x000fe20000000004 */
[----:B------:R-:W-:Y:S02]  /*f090*/  IMAD.MOV.U32 R5, RZ, RZ, -0x1 ;  /* 0xffffffffff057424 */ /* 0x000fe400078e00ff */
[----:B------:R-:W-:Y:S02]  /*f0a0*/  IMAD.MOV.U32 R7, RZ, RZ, -0x1 ;  /* 0xffffffffff077424 */ /* 0x000fe400078e00ff */
[----:B------:R-:W-:Y:S01]  /*f0b0*/  IMAD.MOV.U32 R6, RZ, RZ, -0x1 ;  /* 0xffffffffff067424 */ /* 0x000fe200078e00ff */
[----:B--2---:R-:W-:-:S04]  /*f0c0*/  ISETP.GE.U32.AND P0, PT, R22, UR4, PT ;  /* 0x0000000416007c0c */ /* 0x004fc8000bf06070 */
[----:B---3--:R-:W-:-:S13]  /*f0d0*/  ISETP.GE.U32.AND.EX P0, PT, R23, UR5, PT, P0 ;  /* 0x0000000517007c0c */ /* 0x008fda000bf06100 */
[----:B------:R-:W-:Y:S05]  /*f0e0*/  @P0 BRA `(.L_x_300) ;  /* 0x00000004002c0947 */ /* 0x000fea0003800000 */
[----:B------:R-:W0:Y:S01]  /*f0f0*/  LDC.64 R14, c[0x0][0x628] ;  /* 0x00018a00ff0e7b82 */ /* 0x000e220000000a00 */
[----:B------:R-:W-:Y:S02]  /*f100*/  IMAD.MOV.U32 R8, RZ, RZ, R22 ;  /* 0x000000ffff087224 */ /* 0x000fe400078e0016 */
[----:B------:R-:W-:-:S05]  /*f110*/  IMAD.MOV.U32 R9, RZ, RZ, R23 ;  /* 0x000000ffff097224 */ /* 0x000fca00078e0017 */
[----:B------:R-:W1:Y:S08]  /*f120*/  LDC R10, c[0x0][0x630] ;  /* 0x00018c00ff0a7b82 */ /* 0x000e700000000800 */
[----:B------:R-:W2:Y:S01]  /*f130*/  LDC.64 R16, c[0x0][0x620] ;  /* 0x00018800ff107b82 */ /* 0x000ea20000000a00 */
[----:B0-----:R-:W-:-:S04]  /*f140*/  ISETP.NE.U32.AND P0, PT, R14, RZ, PT ;  /* 0x000000ff0e00720c */ /* 0x001fc80003f05070 */
[----:B------:R-:W-:-:S13]  /*f150*/  ISETP.NE.AND.EX P0, PT, R15, RZ, PT, P0 ;  /* 0x000000ff0f00720c */ /* 0x000fda0003f05300 */
[----:B-12---:R-:W-:Y:S05]  /*f160*/  @!P0 BRA `(.L_x_301) ;  /* 0x0000000000288947 */ /* 0x006fea0003800000 */
[----:B------:R-:W0:Y:S02]  /*f170*/  LDC R4, c[0x0][0x634] ;  /* 0x00018d00ff047b82 */ /* 0x000e240000000800 */
[----:B0-----:R-:W-:-:S05]  /*f180*/  IADD3 R9, P0, R22, R4, RZ ;  /* 0x0000000416097210 */ /* 0x001fca0007f1e0ff */
        /* <DEDUP_REMOVED lines=8> */
.L_x_301:
[----:B------:R-:W0:Y:S01]  /*f210*/  LDC.64 R20, c[0x0][0x640] ;  /* 0x00019000ff147b82 */ /* 0x000e220000000a00 */
[-CC-:B------:R-:W-:Y:S02]  /*f220*/  SHF.R.U64 R14, R8, R10.reuse, R9.reuse ;  /* 0x0000000a080e7219 */ /* 0x180fe40000001209 */
[----:B------:R-:W-:Y:S02]  /*f230*/  SHF.R.U32.HI R4, RZ, R10, R9 ;  /* 0x0000000aff047219 */ /* 0x000fe40000011609 */
[----:B------:R-:W-:-:S03]  /*f240*/  IADD3 R7, P0, RZ, -R14, RZ ;  /* 0x8000000eff077210 */ /* 0x000fc60007f1e0ff */
[----:B------:R-:W1:Y:S02]  /*f250*/  LDC R8, c[0x0][0x618] ;  /* 0x00018600ff087b82 */ /* 0x000e640000000800 */
[----:B------:R-:W-:Y:S02]  /*f260*/  IMAD.X R5, RZ, RZ, ~R4, P0 ;  /* 0x000000ffff057224 */ /* 0x000fe400000e0e04 */
[----:B------:R-:W-:Y:S02]  /*f270*/  IMAD.MOV.U32 R4, RZ, RZ, R22 ;  /* 0x000000ffff047224 */ /* 0x000fe400078e0016 */
[-C--:B------:R-:W-:Y:S02]  /*f280*/  IMAD R6, R5, R16.reuse, RZ ;  /* 0x0000001005067224 */ /* 0x080fe400078e02ff */
[----:B------:R-:W2:Y:S01]  /*f290*/  LDC R18, c[0x0][0x608] ;  /* 0x00018200ff127b82 */ /* 0x000ea20000000800 */
[----:B------:R-:W-:Y:S02]  /*f2a0*/  IMAD.MOV.U32 R5, RZ, RZ, R23 ;  /* 0x000000ffff057224 */ /* 0x000fe400078e0017 */
[----:B------:R-:W-:-:S05]  /*f2b0*/  IMAD.WIDE.U32 R4, R7, R16, R4 ;  /* 0x0000001007047225 */ /* 0x000fca00078e0004 */
[----:B------:R-:W3:Y:S01]  /*f2c0*/  LDC R19, c[0x0][0x658] ;  /* 0x00019600ff137b82 */ /* 0x000ee20000000800 */
[----:B------:R-:W-:Y:S01]  /*f2d0*/  IMAD R7, R7, R17, R6 ;  /* 0x0000001107077224 */ /* 0x000fe200078e0206 */
[----:B0-----:R-:W-:Y:S01]  /*f2e0*/  ISETP.NE.U32.AND P0, PT, R20, RZ, PT ;  /* 0x000000ff1400720c */ /* 0x001fe20003f05070 */
[----:B------:R-:W-:Y:S02]  /*f2f0*/  IMAD.MOV.U32 R6, RZ, RZ, -0x1 ;  /* 0xffffffffff067424 */ /* 0x000fe400078e00ff */
[----:B------:R-:W-:Y:S01]  /*f300*/  IMAD.IADD R5, R5, 0x1, R7 ;  /* 0x0000000105057824 */ /* 0x000fe200078e0207 */
[----:B------:R-:W-:Y:S02]  /*f310*/  ISETP.NE.AND.EX P0, PT, R21, RZ, PT, P0 ;  /* 0x000000ff1500720c */ /* 0x000fe40003f05300 */
[----:B------:R-:W0:Y:S02]  /*f320*/  LDC R17, c[0x0][0x600] ;  /* 0x00018000ff117b82 */ /* 0x000e240000000800 */
[----:B-1----:R-:W-:-:S02]  /*f330*/  SHF.R.U64 R10, R4, R8, R5 ;  /* 0x00000008040a7219 */ /* 0x002fc40000001205 */
[----:B------:R-:W-:-:S04]  /*f340*/  SHF.R.U32.HI R5, RZ, R8, R5 ;  /* 0x00000008ff057219 */ /* 0x000fc80000011605 */
[----:B------:R-:W1:Y:S01]  /*f350*/  LDC R22, c[0x0][0x648] ;  /* 0x00019200ff167b82 */ /* 0x000e620000000800 */
[-CC-:B--2---:R-:W-:Y:S02]  /*f360*/  SHF.R.U64 R15, R10, R18.reuse, R5.reuse ;  /* 0x000000120a0f7219 */ /* 0x184fe40000001205 */
[----:B------:R-:W-:Y:S01]  /*f370*/  SHF.R.U32.HI R4, RZ, R18, R5 ;  /* 0x00000012ff047219 */ /* 0x000fe20000011605 */
[----:B------:R-:W-:-:S04]  /*f380*/  IMAD.MOV.U32 R18, RZ, RZ, 0x1 ;  /* 0x00000001ff127424 */ /* 0x000fc800078e00ff */
[----:B------:R-:W2:Y:S01]  /*f390*/  LDC R23, c[0x0][0x638] ;  /* 0x00018e00ff177b82 */ /* 0x000ea20000000800 */
[-CC-:B---3--:R-:W-:Y:S02]  /*f3a0*/  SHF.R.U64 R16, R15, R19.reuse, R4.reuse ;  /* 0x000000130f107219 */ /* 0x188fe40000001204 */
[-C--:B------:R-:W-:Y:S02]  /*f3b0*/  SHF.L.U32 R6, R6, R19.reuse, RZ ;  /* 0x0000001306067219 */ /* 0x080fe400000006ff */
[----:B------:R-:W-:Y:S01]  /*f3c0*/  SHF.R.U32.HI R5, RZ, R19, R4 ;  /* 0x00000013ff057219 */ /* 0x000fe20000011604 */
[----:B------:R-:W-:Y:S01]  /*f3d0*/  IMAD.MOV.U32 R4, RZ, RZ, R16 ;  /* 0x000000ffff047224 */ /* 0x000fe200078e0010 */
[----:B------:R-:W-:Y:S01]  /*f3e0*/  LOP3.LUT R24, RZ, R6, RZ, 0x33, !PT ;  /* 0x00000006ff187212 */ /* 0x000fe200078e33ff */
[----:B------:R-:W3:Y:S01]  /*f3f0*/  LDC R25, c[0x0][0x610] ;  /* 0x00018400ff197b82 */ /* 0x000ee20000000800 */
[----:B------:R-:W-:Y:S05]  /*f400*/  @!P0 BRA `(.L_x_302) ;  /* 0x0000000000288947 */ /* 0x000fea0003800000 */
        /* <DEDUP_REMOVED lines=10> */
.L_x_302:
[----:B-1----:R-:W-:Y:S01]  /*f4b0*/  SHF.R.U64 R4, R4, R22, R5 ;  /* 0x0000001604047219 */ /* 0x002fe20000001205 */
[----:B0-----:R-:W-:Y:S01]  /*f4c0*/  VIADD R7, R17, 0xffffffff ;  /* 0xffffffff11077836 */ /* 0x001fe20000000000 */
[----:B------:R-:W-:Y:S01]  /*f4d0*/  SHF.L.U32 R18, R18, R19, RZ ;  /* 0x0000001312127219 */ /* 0x000fe200000006ff */
[----:B------:R-:W-:Y:S01]  /*f4e0*/  @P4 IMAD R0, R11, R12, R2 ;  /* 0x0000000c0b004224 */ /* 0x000fe200078e0202 */
[----:B------:R-:W-:Y:S01]  /*f4f0*/  LOP3.LUT R3, R15, R24, RZ, 0xc0, !PT ;  /* 0x000000180f037212 */ /* 0x000fe200078ec0ff */
[----:B------:R-:W-:Y:S01]  /*f500*/  IMAD.MOV R5, RZ, RZ, -R4 ;  /* 0x000000ffff057224 */ /* 0x000fe200078e0a04 */
[----:B------:R-:W-:Y:S01]  /*f510*/  LOP3.LUT R7, R10, R7, RZ, 0xc0, !PT ;  /* 0x000000070a077212 */ /* 0x000fe200078ec0ff */
[----:B------:R-:W-:Y:S02]  /*f520*/  IMAD.MOV.U32 R6, RZ, RZ, R14 ;  /* 0x000000ffff067224 */ /* 0x000fe400078e000e */
[----:B------:R-:W-:Y:S02]  /*f530*/  IMAD R3, R18, R4, R3 ;  /* 0x0000000412037224 */ /* 0x000fe400078e0203 */
[----:B--2---:R-:W-:-:S02]  /*f540*/  IMAD R2, R5, R23, R16 ;  /* 0x0000001705027224 */ /* 0x004fc400078e0210 */
[----:B---3--:R-:W-:Y:S02]  /*f550*/  IMAD R0, R3, R25, R0 ;  /* 0x0000001903007224 */ /* 0x008fe400078e0200 */
[----:B------:R-:W-:Y:S02]  /*f560*/  IMAD R5, R2, R17, R7 ;  /* 0x0000001102057224 */ /* 0x000fe400078e0207 */
[----:B------:R-:W-:-:S03]  /*f570*/  IMAD.MOV.U32 R4, RZ, RZ, 0x1 ;  /* 0x00000001ff047424 */ /* 0x000fc600078e00ff */
[----:B------:R-:W-:Y:S02]  /*f580*/  SEL R7, R5, R0, !P4 ;  /* 0x0000000005077207 */ /* 0x000fe40006000000 */
[----:B------:R-:W-:-:S07]  /*f590*/  SEL R5, R0, R5, !P4 ;  /* 0x0000000500057207 */ /* 0x000fce0006000000 */
.L_x_300:
[----:B------:R-:W-:-:S08]  /*f5a0*/  NOP ;  /* 0x0000000000007918 */ /* 0x000fd00000000000 */
[----:B------:R-:W0:-:S00]  /*f5b0*/  USETMAXREG.DEALLOC.CTAPOOL 0x28 ;  /* 0x00000028000079c8 */ /* 0x000e0000080e0500 */
[----:B------:R-:W-:-:S13]  /*f5c0*/  ISETP.NE.AND P0, PT, RZ, UR8, PT ;  /* 0x00000008ff007c0c */ /* 0x000fda000bf05270 */
[----:B------:R-:W-:Y:S05]  /*f5d0*/  @P0 EXIT ;  /* 0x000000000000094d */ /* 0x000fea0003800000 */
[----:B0-----:R-:W-:Y:S01]  /*f5e0*/  LOP3.LUT P0, RZ, R4, 0xff, RZ, 0xc0, !PT ;  /* 0x000000ff04ff7812 */ /* 0x001fe2000780c0ff */
[----:B------:R-:W-:Y:S02]  /*f5f0*/  IMAD.MOV.U32 R0, RZ, RZ, 0x1 ;  /* 0x00000001ff007424 */ /* 0x000fe400078e00ff */
[----:B------:R-:W-:-:S10]  /*f600*/  IMAD.MOV.U32 R8, RZ, RZ, RZ ;  /* 0x000000ffff087224 */ /* 0x000fd400078e00ff */
[----:B------:R-:W-:Y:S05]  /*f610*/  @!P0 BRA `(.L_x_303) ;  /* 0x0000000c009c8947 */ /* 0x000fea0003800000 */
[----:B------:R-:W0:Y:S01]  /*f620*/  S2UR UR8, SR_CgaCtaId ;  /* 0x00000000000879c3 */ /* 0x000e220000008800 */
[----:B------:R-:W-:Y:S01]  /*f630*/  ULDC UR4, c[0x0][0x28c] ;  /* 0x0000a30000047ab9 */ /* 0x000fe20000000800 */
[----:B------:R-:W-:Y:S01]  /*f640*/  ULDC UR5, c[0x0][0x600] ;  /* 0x0001800000057ab9 */ /* 0x000fe20000000800 */
[----:B------:R-:W-:Y:S01]  /*f650*/  UIADD3 UR14, UR4, 0x7f, URZ ;  /* 0x0000007f040e7890 */ /* 0x000fe2000fffe03f */
[----:B------:R-:W-:Y:S01]  /*f660*/  BSSY B0, `(.L_x_303) ;  /* 0x00000e2000007945 */ /* 0x000fe20003800000 */
[----:B------:R-:W-:Y:S01]  /*f670*/  ULDC UR11, c[0x0][0x658] ;  /* 0x00019600000b7ab9 */ /* 0x000fe20000000800 */
[----:B------:R-:W-:Y:S01]  /*f680*/  UMOV UR12, 0xffffffff ;  /* 0xffffffff000c7882 */ /* 0x000fe20000000000 */
[----:B------:R-:W-:Y:S01]  /*f690*/  UMOV UR16, 0x1 ;  /* 0x0000000100107882 */ /* 0x000fe20000000000 */
[----:B------:R-:W-:Y:S01]  /*f6a0*/  USHF.R.S32.HI UR15, URZ, 0x1f, UR14 ;  /* 0x0000001f3f0f7899 */ /* 0x000fe2000801140e */
[----:B------:R-:W-:Y:S01]  /*f6b0*/  IMAD.MOV.U32 R9, RZ, RZ, 0x1 ;  /* 0x00000001ff097424 */ /* 0x000fe200078e00ff */
[----:B------:R-:W-:Y:S01]  /*f6c0*/  ULDC UR9, c[0x0][0xc] ;  /* 0x0000030000097ab9 */ /* 0x000fe20000000800 */
[----:B------:R-:W-:Y:S01]  /*f6d0*/  UIADD3 UR4, UR5, -0x1, URZ ;  /* 0xffffffff05047890 */ /* 0x000fe2000fffe03f */
[----:B------:R-:W-:Y:S01]  /*f6e0*/  IMAD.MOV.U32 R0, RZ, RZ, 0x1 ;  /* 0x00000001ff007424 */ /* 0x000fe200078e00ff */
[----:B------:R-:W-:Y:S01]  /*f6f0*/  USHF.L.U32 UR18, UR12, UR11, URZ ;  /* 0x0000000b0c127299 */ /* 0x000fe2000800063f */
[----:B------:R-:W-:Y:S01]  /*f700*/  IMAD.MOV.U32 R8, RZ, RZ, RZ ;  /* 0x000000ffff087224 */ /* 0x000fe200078e00ff */
[----:B------:R-:W-:Y:S01]  /*f710*/  USHF.L.U32 UR5, UR16, UR11, URZ ;  /* 0x0000000b10057299 */ /* 0x000fe2000800063f */
[----:B------:R-:W-:Y:S01]  /*f720*/  ULDC UR12, c[0x0][0x10] ;  /* 0x00000400000c7ab9 */ /* 0x000fe20000000800 */
[----:B------:R-:W-:Y:S01]  /*f730*/  ULEA.HI UR15, UR15, UR14, URZ, 0x7 ;  /* 0x0000000e0f0f7291 */ /* 0x000fe2000f8f383f */
[----:B------:R-:W-:Y:S01]  /*f740*/  UMOV UR22, 0x5 ;  /* 0x0000000500167882 */ /* 0x000fe20000000000 */
[----:B------:R-:W-:-:S02]  /*f750*/  ULOP3.LUT UR29, UR13, 0x2, URZ, 0xfc, !UPT ;  /* 0x000000020d1d7892 */ /* 0x000fc4000f8efc3f */
[----:B------:R-:W-:Y:S02]  /*f760*/  USHF.R.S32.HI UR19, URZ, 0x7, UR15 ;  /* 0x000000073f137899 */ /* 0x000fe4000801140f */
[----:B0-----:R-:W-:Y:S02]  /*f770*/  ULOP3.LUT UR10, UR8, 0x1, URZ, 0xc0, !UPT ;  /* 0x00000001080a7892 */ /* 0x001fe4000f8ec03f */
[----:B------:R-:W-:Y:S02]  /*f780*/  USHF.R.U32.HI UR30, URZ, 0x1, UR8 ;  /* 0x000000013f1e7899 */ /* 0x000fe40008011608 */
[----:B------:R-:W-:Y:S02]  /*f790*/  USHF.L.U32 UR6, UR8, 0x6, URZ ;  /* 0x0000000608067899 */ /* 0x000fe4000800063f */
[----:B------:R-:W-:Y:S02]  /*f7a0*/  USHF.L.U32 UR7, UR8, 0xd, URZ ;  /* 0x0000000d08077899 */ /* 0x000fe4000800063f */
[----:B------:R-:W-:-:S02]  /*f7b0*/  ULOP3.LUT UR8, UR8, 0xfffffffe, URZ, 0xc0, !UPT ;  /* 0xfffffffe08087892 */ /* 0x000fc4000f8ec03f */
[----:B------:R-:W-:Y:S02]  /*f7c0*/  UISETP.GT.U32.AND UP0, UPT, UR10, 0xffff, UPT ;  /* 0x0000ffff0a00788c */ /* 0x000fe4000bf04070 */
[----:B------:R-:W-:Y:S02]  /*f7d0*/  USHF.L.U32 UR20, UR16, UR8, URZ ;  /* 0x0000000810147299 */ /* 0x000fe4000800063f */
[----:B------:R-:W-:Y:S02]  /*f7e0*/  ULOP3.LUT UR11, UR8, 0x1, URZ, 0xfc, !UPT ;  /* 0x00000001080b7892 */ /* 0x000fe4000f8efc3f */
[----:B------:R-:W-:Y:S02]  /*f7f0*/  UIMAD.WIDE.U32 UR8, UR9, UR12, URZ ;  /* 0x0000000c090872a5 */ /* 0x000fe4000f8e003f */
[----:B------:R-:W-:Y:S01]  /*f800*/  USEL UR10, UR10, 0xffff, !UP0 ;  /* 0x0000ffff0a0a7887 */ /* 0x000fe2000c000000 */
[----:B------:R-:W-:Y:S01]  /*f810*/  ULDC UR12, c[0x0][0x14] ;  /* 0x00000500000c7ab9 */ /* 0x000fe20000000800 */
[----:B------:R-:W-:-:S02]  /*f820*/  USHF.L.U32 UR11, UR16, UR11, URZ ;  /* 0x0000000b100b7299 */ /* 0x000fc4000800063f */
[----:B------:R-:W-:Y:S02]  /*f830*/  UIMAD.WIDE.U32 UR24, UR8, UR12, URZ ;  /* 0x0000000c081872a5 */ /* 0x000fe4000f8e003f */
[----:B------:R-:W-:Y:S02]  /*f840*/  UIMAD UR21, UR9, UR12, URZ ;  /* 0x0000000c091572a4 */ /* 0x000fe4000f8e023f */
[----:B------:R-:W-:Y:S02]  /*f850*/  ULOP3.LUT UR10, UR10, 0xffff, URZ, 0xc0, !UPT ;  /* 0x0000ffff0a0a7892 */ /* 0x000fe4000f8ec03f */
[----:B------:R-:W-:Y:S02]  /*f860*/  ULOP3.LUT UR6, UR6, 0x40, URZ, 0xc0, !UPT ;  /* 0x0000004006067892 */ /* 0x000fe4000f8ec03f */
[----:B------:R-:W-:Y:S02]  /*f870*/  ULOP3.LUT UR7, UR7, 0x2000, URZ, 0xc0, !UPT ;  /* 0x0000200007077892 */ /* 0x000fe4000f8ec03f */
[----:B------:R-:W-:-:S02]  /*f880*/  ULOP3.LUT UR18, URZ, UR18, URZ, 0x33, !UPT ;  /* 0x000000123f127292 */ /* 0x000fc4000f8e333f */
[----:B------:R-:W-:Y:S02]  /*f890*/  ULOP3.LUT UR20, UR20, UR11, URZ, 0xfc, !UPT ;  /* 0x0000000b14147292 */ /* 0x000fe4000f8efc3f */
[----:B------:R-:W-:Y:S02]  /*f8a0*/  UIADD3 UR21, UR25, UR21, URZ ;  /* 0x0000001519157290 */ /* 0x000fe4000fffe03f */
[----:B------:R-:W-:Y:S02]  /*f8b0*/  USHF.L.U32 UR22, UR22, UR10, URZ ;  /* 0x0000000a16167299 */ /* 0x000fe4000800063f */
[----:B------:R-:W-:Y:S01]  /*f8c0*/  UIADD3 UR31, UR19, 0x1, URZ ;  /* 0x00000001131f7890 */ /* 0x000fe2000fffe03f */
[----:B------:R-:W-:-:S11]  /*f8d0*/  ULDC.64 UR32, c[0x0][0x198] ;  /* 0x0000660000207ab9 */ /* 0x000fd60000000a00 */
.L_x_314:
[----:B------:R-:W-:-:S03]  /*f8e0*/  UMOV UR8, 0xffffffff ;  /* 0xffffffff00087882 */ /* 0x000fc60000000000 */
[----:B------:R-:W-:Y:S05]  /*f8f0*/  BRA.DIV UR8, `(.L_x_304) ;  /* 0x0000001208047947 */ /* 0x000fea000b800000 */
[----:B------:R-:W-:-:S13]  /*f900*/  ELECT P0, URZ, PT ;  /* 0x00000000003f782f */ /* 0x000fda0003800000 */
.L_x_326:
[----:B------:R-:W0:Y:S01]  /*f910*/  LDC R2, c[0x0][0x28c] ;  /* 0x0000a300ff027b82 */ /* 0x000e220000000800 */
[----:B------:R-:W-:Y:S01]  /*f920*/  BSSY B1, `(.L_x_305) ;  /* 0x000003d000017945 */ /* 0x000fe20003800000 */
[----:B0-----:R-:W-:-:S13]  /*f930*/  ISETP.LT.OR P0, PT, R2, 0x1, !P0 ;  /* 0x000000010200780c */ /* 0x001fda0004701670 */
[----:B------:R-:W-:Y:S05]  /*f940*/  @P0 BRA `(.L_x_306) ;  /* 0x0000000000e80947 */ /* 0x000fea0003800000 */
[----:B------:R-:W-:Y:S01]  /*f950*/  LEA R5, R5, UR30, 0x1 ;  /* 0x0000001e05057c11 */ /* 0x000fe2000f8e08ff */
[----:B------:R-:W-:Y:S01]  /*f960*/  IMAD.MOV.U32 R13, RZ, RZ, RZ ;  /* 0x000000ffff0d7224 */ /* 0x000fe200078e00ff */
[----:B------:R-:W-:Y:S01]  /*f970*/  LEA R7, R7, UR6, 0x7 ;  /* 0x0000000607077c11 */ /* 0x000fe2000f8e38ff */
[----:B------:R-:W-:Y:S02]  /*f980*/  IMAD.U32 R14, RZ, RZ, UR31 ;  /* 0x0000001fff0e7e24 */ /* 0x000fe4000f8e00ff */
[----:B------:R-:W-:Y:S02]  /*f990*/  IMAD.MOV.U32 R2, RZ, RZ, R0 ;  /* 0x000000ffff027224 */ /* 0x000fe400078e0000 */
[----:B------:R-:W-:Y:S02]  /*f9a0*/  IMAD.MOV.U32 R3, RZ, RZ, R8 ;  /* 0x000000ffff037224 */ /* 0x000fe400078e0008 */
[----:B------:R-:W-:-:S07]  /*f9b0*/  IMAD.SHL.U32 R10, R5, 0x80, RZ ;  /* 0x00000080050a7824 */ /* 0x000fce00078e00ff */
.L_x_309:
[----:B------:R-:W0:Y:S01]  /*f9c0*/  S2R R5, SR_CgaCtaId ;  /* 0x0000000000057919 */ /* 0x000e220000008800 */
[----:B------:R-:W-:Y:S01]  /*f9d0*/  MOV R4, 0x400 ;  /* 0x0000040000047802 */ /* 0x000fe20000000f00 */
[----:B------:R-:W1:Y:S03]  /*f9e0*/  S2R R15, SR_TID.X ;  /* 0x00000000000f7919 */ /* 0x000e660000002100 */
[----:B0-----:R-:W-:Y:S02]  /*f9f0*/  LEA R12, R5, R4, 0x18 ;  /* 0x00000004050c7211 */ /* 0x001fe400078ec0ff */
[----:B------:R-:W-:Y:S02]  /*fa00*/  SHF.L.U32 R4, R2, 0x1f, RZ ;  /* 0x0000001f02047819 */ /* 0x000fe400000006ff */
[----:B-1----:R-:W-:Y:S01]  /*fa10*/  LOP3.LUT P1, RZ, R15, 0x7f, RZ, 0xc0, !PT ;  /* 0x0000007f0fff7812 */ /* 0x002fe2000782c0ff */
[----:B------:R-:W-:-:S04]  /*fa20*/  IMAD R11, R3, 0x8, R12 ;  /* 0x00000008030b7824 */ /* 0x000fc800078e020c */
[----:B------:R-:W0:Y:S08]  /*fa30*/  SYNCS.PHASECHK.TRANS64.TRYWAIT P0, [R11+URZ+0x28], R4 ;  /* 0x000028040b0075a7 */ /* 0x000e30000800017f */
[----:B------:R-:W1:Y:S01]  /*fa40*/  @!P1 LDC R5, c[0x0][0x500] ;  /* 0x00014000ff059b82 */ /* 0x000e620000000800 */
[----:B0-----:R-:W-:Y:S05]  /*fa50*/  @!P0 BRA `(.L_x_307) ;  /* 0x0000000c00cc8947 */ /* 0x001fea0003800000 */
.L_x_327:
[----:B------:R-:W-:Y:S01]  /*fa60*/  UPRMT UR8, UR29, 0x9910, URZ ;  /* 0x000099101d087896 */ /* 0x000fe2000800003f */
[----:B-1----:R1:W-:Y:S03]  /*fa70*/  @!P1 SYNCS.ARRIVE.TRANS64 RZ, [R11+URZ], R5 ;  /* 0x000000050bff99a7 */ /* 0x0023e6000800003f */
[----:B------:R-:W-:-:S06]  /*fa80*/  UISETP.NE.AND UP0, UPT, UR8, 0x2, UPT ;  /* 0x000000020800788c */ /* 0x000fcc000bf05270 */
[----:B------:R-:W-:-:S13]  /*fa90*/  PLOP3.LUT P0, PT, PT, PT, UP0, 0x80, 0x0 ;  /* 0x000000000000781c */ /* 0x000fda0003f0f008 */
[----:B-1----:R-:W-:Y:S05]  /*faa0*/  @P0 BRA `(.L_x_308) ;  /* 0x0000000000040947 */ /* 0x002fea0003800000 */
[----:B------:R-:W-:Y:S01]  /*fab0*/  BPT.TRAP 0x1 ;  /* 0x000000040000795c */ /* 0x000fe20000300000 */
.L_x_308:
[C---:B0-----:R-:W-:Y:S01]  /*fac0*/  LEA R4, R3.reuse, UR30, 0x1 ;  /* 0x0000001e03047c11 */ /* 0x041fe2000f8e08ff */
[----:B------:R-:W-:Y:S01]  /*fad0*/  VIADD R14, R14, 0xffffffff ;  /* 0xffffffff0e0e7836 */ /* 0x000fe20000000000 */
[----:B------:R-:W-:Y:S01]  /*fae0*/  R2UR UR11, R3 ;  /* 0x00000000030b72ca */ /* 0x000fe200000e0000 */
[----:B------:R-:W-:Y:S01]  /*faf0*/  UIADD3 UR14, UP0, UR32, 0xf0, URZ ;  /* 0x000000f0200e7890 */ /* 0x000fe2000ff1e03f */
[----:B------:R-:W-:Y:S01]  /*fb00*/  R2UR UR26, R12 ;  /* 0x000000000c1a72ca */ /* 0x000fe200000e0000 */
[----:B------:R-:W-:Y:S01]  /*fb10*/  IMAD.U32 R4, R4, 0x4000, R12 ;  /* 0x0000400004047824 */ /* 0x000fe200078e000c */
[----:B------:R-:W-:Y:S01]  /*fb20*/  R2UR UR27, R10 ;  /* 0x000000000a1b72ca */ /* 0x000fe200000e0000 */
[----:B------:R-:W-:Y:S01]  /*fb30*/  UIADD3 UR34, UP1, UR32, 0x1f0, URZ ;  /* 0x000001f020227890 */ /* 0x000fe2000ff3e03f */
[----:B------:R-:W-:Y:S01]  /*fb40*/  R2UR UR9, R11 ;  /* 0x000000000b0972ca */ /* 0x000fe200000e0000 */
[----:B------:R-:W-:Y:S01]  /*fb50*/  UIADD3.X UR15, URZ, UR33, URZ, UP0, !UPT ;  /* 0x000000213f0f7290 */ /* 0x000fe200087fe43f */
[----:B------:R-:W-:Y:S01]  /*fb60*/  R2UR UR8, R4 ;  /* 0x00000000040872ca */ /* 0x000fe200000e0000 */
[----:B------:R-:W-:Y:S01]  /*fb70*/  UPRMT UR23, URZ, 0x5410, UR22 ;  /* 0x000054103f177896 */ /* 0x000fe20008000016 */
[----:B------:R-:W-:Y:S01]  /*fb80*/  R2UR UR10, R13 ;  /* 0x000000000d0a72ca */ /* 0x000fe200000e0000 */
[----:B------:R-:W-:Y:S01]  /*fb90*/  VIADD R3, R3, 0x1 ;  /* 0x0000000103037836 */ /* 0x000fe20000000000 */
[----:B------:R-:W-:Y:S01]  /*fba0*/  R2UR UR12, R6 ;  /* 0x00000000060c72ca */ /* 0x000fe200000e0000 */
[----:B------:R-:W-:Y:S01]  /*fbb0*/  ULEA UR11, UR11, UR7, 0xe ;  /* 0x000000070b0b7291 */ /* 0x000fe2000f8e703f */
[----:B------:R-:W-:Y:S01]  /*fbc0*/  R2UR UR28, R7 ;  /* 0x00000000071c72ca */ /* 0x000fe200000e0000 */
[----:B------:R-:W-:Y:S01]  /*fbd0*/  UPRMT UR36, URZ, 0x5410, UR20 ;  /* 0x000054103f247896 */ /* 0x000fe20008000014 */
[----:B------:R-:W-:Y:S01]  /*fbe0*/  ISETP.GT.AND P1, PT, R14, 0x1, PT ;  /* 0x000000010e00780c */ /* 0x000fe20003f24270 */
[----:B------:R-:W-:Y:S01]  /*fbf0*/  UIADD3 UR26, UR26, 0x28100, UR11 ;  /* 0x000281001a1a7890 */ /* 0x000fe2000fffe00b */
[----:B------:R-:W-:Y:S01]  /*fc00*/  ISETP.NE.AND P0, PT, R3, 0x5, PT ;  /* 0x000000050300780c */ /* 0x000fe20003f05270 */
[----:B------:R-:W-:Y:S01]  /*fc10*/  UIADD3.X UR35, URZ, UR33, URZ, UP1, !UPT ;  /* 0x000000213f237290 */ /* 0x000fe20008ffe43f */
[----:B------:R-:W-:Y:S01]  /*fc20*/  VIADD R13, R13, 0x80 ;  /* 0x000000800d0d7836 */ /* 0x000fe20000000000 */
[----:B------:R-:W-:Y:S01]  /*fc30*/  UIADD3 UR8, UR8, 0x100, URZ ;  /* 0x0000010008087890 */ /* 0x000fe2000fffe03f */
[----:B------:R-:W-:Y:S01]  /*fc40*/  SEL R5, RZ, 0x1, P0 ;  /* 0x00000001ff057807 */ /* 0x000fe20000000000 */
[----:B------:R-:W-:Y:S01]  /*fc50*/  UMOV UR16, 0x0 ;  /* 0x0000000000107882 */ /* 0x000fe20000000000 */
[----:B------:R-:W-:Y:S01]  /*fc60*/  UMOV UR17, 0x10000000 ;  /* 0x1000000000117882 */ /* 0x000fe20000000000 */
[----:B------:R-:W-:Y:S01]  /*fc70*/  UMOV UR11, UR27 ;  /* 0x0000001b000b7c82 */ /* 0x000fe20008000000 */
[----:B------:R-:W-:-:S02]  /*fc80*/  LOP3.LUT R2, R2, R5, RZ, 0x3c, !PT ;  /* 0x0000000502027212 */ /* 0x000fc400078e3cff */
[----:B------:R-:W-:Y:S02]  /*fc90*/  SEL R3, R3, RZ, P0 ;  /* 0x000000ff03037207 */ /* 0x000fe40000000000 */
[----:B------:R0:W-:Y:S02]  /*fca0*/  UTMALDG.3D.MULTICAST [UR8], [UR14], UR23, desc[UR16] ;  /* 0x000010080e0073b4 */ /* 0x0001e40008011817 */
[----:B0-----:R-:W-:Y:S01]  /*fcb0*/  UMOV UR8, UR26 ;  /* 0x0000001a00087c82 */ /* 0x001fe20008000000 */
[----:B------:R-:W-:Y:S02]  /*fcc0*/  UMOV UR11, UR28 ;  /* 0x0000001c000b7c82 */ /* 0x000fe40008000000 */
[----:B------:R0:W-:Y:S02]  /*fcd0*/  UTMALDG.3D.MULTICAST [UR8], [UR34], UR36, desc[UR16] ;  /* 0x00001008220073b4 */ /* 0x0001e40008011824 */
[----:B0-----:R-:W-:Y:S05]  /*fce0*/  @P1 BRA `(.L_x_309) ;  /* 0xfffffffc00341947 */ /* 0x001fea000383ffff */
.L_x_306:
[----:B------:R-:W-:Y:S05]  /*fcf0*/  BSYNC B1 ;  /* 0x0000000000017941 */ /* 0x000fea0003800000 */
.L_x_305:
[----:B------:R-:W2:Y:S01]  /*fd00*/  LDL.LU R15, [R1+0x78] ;  /* 0x00007800010f7983 */ /* 0x000ea20000300800 */
[----:B------:R-:W-:Y:S01]  /*fd10*/  LOP3.LUT P1, RZ, R9, 0xff, RZ, 0xc0, !PT ;  /* 0x000000ff09ff7812 */ /* 0x000fe2000782c0ff */
[----:B------:R-:W-:Y:S01]  /*fd20*/  VIADD R8, R8, UR19 ;  /* 0x0000001308087c36 */ /* 0x000fe20008000000 */
[----:B------:R-:W-:Y:S01]  /*fd30*/  ULDC.64 UR8, c[0x0][0x650] ;  /* 0x0001940000087ab9 */ /* 0x000fe20000000a00 */
[----:B------:R-:W3:Y:S01]  /*fd40*/  LDL.LU R12, [R1+0x7c] ;  /* 0x00007c00010c7983 */ /* 0x000ee20000300800 */
[----:B------:R-:W-:Y:S01]  /*fd50*/  IMAD.U32 R5, RZ, RZ, UR19 ;  /* 0x00000013ff057e24 */ /* 0x000fe2000f8e00ff */
[----:B------:R-:W-:Y:S01]  /*fd60*/  UISETP.GE.U32.AND UP0, UPT, UR19, 0x5, UPT ;  /* 0x000000051300788c */ /* 0x000fe2000bf06070 */
[----:B------:R-:W-:Y:S01]  /*fd70*/  ISETP.GT.U32.AND P0, PT, R8, 0x4, PT ;  /* 0x000000040800780c */ /* 0x000fe20003f04070 */
[----:B------:R-:W-:Y:S01]  /*fd80*/  BSSY B1, `(.L_x_310) ;  /* 0x000006d000017945 */ /* 0x000fe20003800000 */
[----:B------:R-:W-:Y:S01]  /*fd90*/  IMAD.MOV.U32 R7, RZ, RZ, -0x1 ;  /* 0xffffffffff077424 */ /* 0x000fe200078e00ff */
[----:B------:R-:W-:Y:S01]  /*fda0*/  PRMT R9, RZ, 0x7610, R9 ;  /* 0x00007610ff097816 */ /* 0x000fe20000000009 */
[----:B------:R-:W-:Y:S01]  /*fdb0*/  IMAD.MOV.U32 R6, RZ, RZ, -0x1 ;  /* 0xffffffffff067424 */ /* 0x000fe200078e00ff */
[----:B------:R-:W-:-:S02]  /*fdc0*/  ISETP.LT.U32.AND P0, PT, R5, 0x5, P0 ;  /* 0x000000050500780c */ /* 0x000fc40000701070 */
[----:B------:R-:W0:Y:S01]  /*fdd0*/  @P1 S2R R3, SR_CgaCtaId ;  /* 0x0000000000031919 */ /* 0x000e220000008800 */
[----:B------:R-:W-:Y:S02]  /*fde0*/  @P1 MOV R2, 0x400 ;  /* 0x0000040000021802 */ /* 0x000fe40000000f00 */
[----:B------:R-:W-:Y:S02]  /*fdf0*/  PLOP3.LUT P2, PT, PT, PT, UP0, 0x80, 0x0 ;  /* 0x000000000000781c */ /* 0x000fe40003f4f008 */
[----:B0-----:R-:W-:Y:S01]  /*fe00*/  @P1 LEA R4, R3, R2, 0x18 ;  /* 0x0000000203041211 */ /* 0x001fe200078ec0ff */
[----:B------:R-:W-:-:S03]  /*fe10*/  IMAD.WIDE.U32 R2, R8, -0x33333333, RZ ;  /* 0xcccccccd08027825 */ /* 0x000fc600078e00ff */
[----:B------:R0:W-:Y:S02]  /*fe20*/  @P1 SYNCS.ARRIVE.TRANS64.A1T0 RZ, [R4+URZ+0x68], RZ ;  /* 0x000068ff04ff19a7 */ /* 0x0001e4000810003f */
[----:B------:R-:W-:Y:S02]  /*fe30*/  SHF.R.U32.HI R5, RZ, 0x2, R3 ;  /* 0x00000002ff057819 */ /* 0x000fe40000011603 */
[----:B------:R-:W-:Y:S02]  /*fe40*/  SEL R3, RZ, 0x1, !P0 ;  /* 0x00000001ff037807 */ /* 0x000fe40004000000 */
[----:B------:R-:W-:Y:S01]  /*fe50*/  PRMT R2, RZ, 0x7610, R2 ;  /* 0x00007610ff027816 */ /* 0x000fe20000000002 */
[----:B------:R-:W-:Y:S01]  /*fe60*/  IMAD R8, R5, -0x5, R8 ;  /* 0xfffffffb05087824 */ /* 0x000fe200078e0208 */
[----:B------:R-:W-:-:S04]  /*fe70*/  LOP3.LUT R0, R0, R3, RZ, 0x3c, !PT ;  /* 0x0000000300007212 */ /* 0x000fc800078e3cff */
[----:B------:R-:W-:Y:S01]  /*fe80*/  @P2 LOP3.LUT R0, R0, 0x1, R5, 0x78, !PT ;  /* 0x0000000100002812 */ /* 0x000fe200078e7805 */
[----:B------:R-:W-:Y:S01]  /*fe90*/  IMAD.MOV.U32 R5, RZ, RZ, -0x1 ;  /* 0xffffffffff057424 */ /* 0x000fe200078e00ff */
[----:B---3--:R-:W-:-:S04]  /*fea0*/  IADD3 R12, P1, R12, UR24, RZ ;  /* 0x000000180c0c7c10 */ /* 0x008fc8000ff3e0ff */
[----:B--2---:R-:W-:Y:S01]  /*feb0*/  IADD3.X R15, R15, UR21, RZ, P1, !PT ;  /* 0x000000150f0f7c10 */ /* 0x004fe20008ffe4ff */
[----:B------:R0:W-:Y:S01]  /*fec0*/  STL [R1+0x7c], R12 ;  /* 0x00007c0c01007387 */ /* 0x0001e20000100800 */
[----:B------:R-:W-:-:S03]  /*fed0*/  ISETP.GE.U32.AND P0, PT, R12, UR8, PT ;  /* 0x000000080c007c0c */ /* 0x000fc6000bf06070 */
[----:B------:R0:W-:Y:S01]  /*fee0*/  STL [R1+0x78], R15 ;  /* 0x0000780f01007387 */ /* 0x0001e20000100800 */
[----:B------:R-:W-:-:S13]  /*fef0*/  ISETP.GE.U32.AND.EX P0, PT, R15, UR9, PT, P0 ;  /* 0x000000090f007c0c */ /* 0x000fda000bf06100 */
[----:B0-----:R-:W-:Y:S05]  /*ff00*/  @P0 BRA `(.L_x_311) ;  /* 0x0000000400500947 */ /* 0x001fea0003800000 */
[----:B------:R-:W-:Y:S01]  /*ff10*/  ULDC.64 UR8, c[0x0][0x628] ;  /* 0x00018a0000087ab9 */ /* 0x000fe20000000a00 */
[----:B------:R-:W0:Y:S01]  /*ff20*/  S2R R11, SR_CTAID.X ;  /* 0x00000000000b7919 */ /* 0x000e220000002500 */
[----:B------:R-:W-:Y:S01]  /*ff30*/  ISETP.NE.U32.AND P0, PT, RZ, UR8, PT ;  /* 0x00000008ff007c0c */ /* 0x000fe2000bf05070 */
[----:B------:R-:W-:Y:S01]  /*ff40*/  ULDC UR11, c[0x0][0x630] ;  /* 0x00018c00000b7ab9 */ /* 0x000fe20000000800 */
[----:B------:R-:W-:Y:S01]  /*ff50*/  IMAD.MOV.U32 R2, RZ, RZ, R12 ;  /* 0x000000ffff027224 */ /* 0x000fe200078e000c */
[----:B------:R-:W1:Y:S01]  /*ff60*/  S2R R10, SR_CTAID.Y ;  /* 0x00000000000a7919 */ /* 0x000e620000002600 */
[----:B------:R-:W-:Y:S01]  /*ff70*/  ISETP.NE.AND.EX P0, PT, RZ, UR9, PT, P0 ;  /* 0x00000009ff007c0c */ /* 0x000fe2000bf05300 */
[----:B------:R-:W-:-:S12]  /*ff80*/  IMAD.MOV.U32 R3, RZ, RZ, R15 ;  /* 0x000000ffff037224 */ /* 0x000fd800078e000f */
[----:B------:R-:W-:Y:S05]  /*ff90*/  @!P0 BRA `(.L_x_312) ;  /* 0x0000000000288947 */ /* 0x000fea0003800000 */
[----:B------:R-:W-:Y:S02]  /*ffa0*/  ULDC UR10, c[0x0][0x634] ;  /* 0x00018d00000a7ab9 */ /* 0x000fe40000000800 */
[----:B------:R-:W-:-:S05]  /*ffb0*/  IADD3 R7, P0, R12, UR10, RZ ;  /* 0x0000000a0c077c10 */ /* 0x000fca000ff1e0ff */
[----:B------:R-:W-:-:S04]  /*ffc0*/  IMAD.X R13, RZ, RZ, R15, P0 ;  /* 0x000000ffff0d7224 */ /* 0x000fc800000e060f */
[----:B------:R-:W-:-:S04]  /*ffd0*/  IMAD.WIDE.U32 R4, R13, UR8, RZ ;  /* 0x000000080d047c25 */ /* 0x000fc8000f8e00ff */
[----:B------:R-:W-:-:S04]  /*ffe0*/  IMAD.WIDE.U32 R4, P0, R7, UR9, R4 ;  /* 0x0000000907047c25 */ /* 0x000fc8000f800004 */
[----:B------:R-:W-:-:S04]  /*fff0*/  IMAD.WIDE.U32 R6, R7, UR8, RZ ;  /* 0x0000000807067c25 */ /* 0x000fc8000f8e00ff */
[----:B------:R-:W-:Y:S01]  /*10000*/  IMAD.X R3, RZ, RZ, RZ, P0 ;  /* 0x000000ffff037224 */ /* 0x000fe200000e06ff */
[----:B------:R-:W-:Y:S01]  /*10010*/  IADD3 RZ, P0, R7, R4, RZ ;  /* 0x0000000407ff7210 */ /* 0x000fe20007f1e0ff */
[----:B------:R-:W-:-:S04]  /*10020*/  IMAD.MOV.U32 R2, RZ, RZ, R5 ;  /* 0x000000ffff027224 */ /* 0x000fc800078e0005 */
[----:B------:R-:W-:-:S08]  /*10030*/  IMAD.WIDE.U32.X R2, R13, UR9, R2, P0 ;  /* 0x000000090d027c25 */ /* 0x000fd000080e0402 */
.L_x_312:
[--C-:B------:R-:W-:Y:S01]  /*10040*/  SHF.R.U64 R6, R2, UR11, R3.reuse ;  /* 0x0000000b02067c19 */ /* 0x100fe20008001203 */
[----:B------:R-:W-:Y:S01]  /*10050*/  ULDC.64 UR8, c[0x0][0x620] ;  /* 0x0001880000087ab9 */ /* 0x000fe20000000a00 */
[----:B------:R-:W-:Y:S01]  /*10060*/  SHF.R.U32.HI R2, RZ, UR11, R3 ;  /* 0x0000000bff027c19 */ /* 0x000fe20008011603 */
[----:B------:R-:W-:Y:S01]  /*10070*/  IMAD.MOV.U32 R3, RZ, RZ, R15 ;  /* 0x000000ffff037224 */ /* 0x000fe200078e000f */
[----:B------:R-:W-:Y:S01]  /*10080*/  IADD3 R5, P0, RZ, -R6, RZ ;  /* 0x80000006ff057210 */ /* 0x000fe20007f1e0ff */
[----:B------:R-:W2:Y:S01]  /*10090*/  LDC R16, c[0x0][0x144] ;  /* 0x00005100ff107b82 */ /* 0x000ea20000000800 */
[----:B0-----:R-:W-:Y:S01]  /*100a0*/  I2FP.F32.U32 R7, R11 ;  /* 0x0000000b00077245 */ /* 0x001fe20000201000 */
[----:B------:R-:W-:Y:S01]  /*100b0*/  ULDC.64 UR14, c[0x0][0x640] ;  /* 0x00019000000e7ab9 */ /* 0x000fe20000000a00 */
[----:B------:R-:W-:Y:S01]  /*100c0*/  ULDC UR10, c[0x0][0x608] ;  /* 0x00018200000a7ab9 */ /* 0x000fe20000000800 */
[----:B------:R-:W-:Y:S01]  /*100d0*/  IMAD.X R2, RZ, RZ, ~R2, P0 ;  /* 0x000000ffff027224 */ /* 0x000fe200000e0e02 */
[----:B------:R-:W-:-:S03]  /*100e0*/  ISETP.NE.U32.AND P0, PT, RZ, UR14, PT ;  /* 0x0000000eff007c0c */ /* 0x000fc6000bf05070 */
[----:B------:R-:W-:Y:S01]  /*100f0*/  IMAD R4, R2, UR8, RZ ;  /* 0x0000000802047c24 */ /* 0x000fe2000f8e02ff */
[----:B------:R-:W0:Y:S01]  /*10100*/  LDC R13, c[0x0][0x148] ;  /* 0x00005200ff0d7b82 */ /* 0x000e220000000800 */
[----:B------:R-:W-:Y:S01]  /*10110*/  IMAD.MOV.U32 R2, RZ, RZ, R12 ;  /* 0x000000ffff027224 */ /* 0x000fe200078e000c */
[----:B------:R-:W-:-:S03]  /*10120*/  ISETP.NE.AND.EX P0, PT, RZ, UR15, PT, P0 ;  /* 0x0000000fff007c0c */ /* 0x000fc6000bf05300 */
[----:B------:R-:W-:Y:S01]  /*10130*/  IMAD.WIDE.U32 R2, R5, UR8, R2 ;  /* 0x0000000805027c25 */ /* 0x000fe2000f8e0002 */
[----:B------:R-:W-:-:S03]  /*10140*/  ULDC UR8, c[0x0][0x150] ;  /* 0x0000540000087ab9 */ /* 0x000fc60000000800 */
[----:B------:R-:W-:Y:S02]  /*10150*/  IMAD R5, R5, UR9, R4 ;  /* 0x0000000905057c24 */ /* 0x000fe4000f8e0204 */
[----:B------:R-:W-:Y:S01]  /*10160*/  FMUL R4, R7, UR8 ;  /* 0x0000000807047c20 */ /* 0x000fe20008400000 */
[----:B------:R-:W-:Y:S01]  /*10170*/  ULDC UR8, c[0x0][0x618] ;  /* 0x0001860000087ab9 */ /* 0x000fe20000000800 */
[----:B------:R-:W-:Y:S01]  /*10180*/  ULDC UR9, c[0x0][0x154] ;  /* 0x0000550000097ab9 */ /* 0x000fe20000000800 */
[----:B------:R-:W-:-:S03]  /*10190*/  IMAD.IADD R3, R3, 0x1, R5 ;  /* 0x0000000103037824 */ /* 0x000fc600078e0205 */
[----:B------:R-:W3:Y:S02]  /*101a0*/  F2I.U32.TRUNC.NTZ R4, R4 ;  /* 0x0000000400047305 */ /* 0x000ee4000020f000 */
[----:B------:R-:W-:Y:S02]  /*101b0*/  SHF.R.U64 R7, R2, UR8, R3 ;  /* 0x0000000802077c19 */ /* 0x000fe40008001203 */
[----:B-1----:R-:W-:-:S05]  /*101c0*/  I2FP.F32.U32 R2, R10 ;  /* 0x0000000a00027245 */ /* 0x002fca0000201000 */
[----:B------:R-:W-:Y:S01]  /*101d0*/  FMUL R5, R2, UR9 ;  /* 0x0000000902057c20 */ /* 0x000fe20008400000 */
[----:B------:R-:W-:Y:S01]  /*101e0*/  SHF.R.U32.HI R2, RZ, UR8, R3 ;  /* 0x00000008ff027c19 */ /* 0x000fe20008011603 */
[----:B------:R-:W-:Y:S02]  /*101f0*/  ULDC UR8, c[0x0][0x658] ;  /* 0x0001960000087ab9 */ /* 0x000fe40000000800 */
[----:B------:R1:W4:Y:S01]  /*10200*/  F2I.U32.TRUNC.NTZ R15, R5 ;  /* 0x00000005000f7305 */ /* 0x000322000020f000 */
[--C-:B------:R-:W-:Y:S02]  /*10210*/  SHF.R.U64 R14, R7, UR10, R2.reuse ;  /* 0x0000000a070e7c19 */ /* 0x100fe40008001202 */
[----:B------:R-:W-:Y:S01]  /*10220*/  SHF.R.U32.HI R3, RZ, UR10, R2 ;  /* 0x0000000aff037c19 */ /* 0x000fe20008011602 */
[----:B---3--:R-:W-:-:S03]  /*10230*/  IMAD.MOV R2, RZ, RZ, -R4 ;  /* 0x000000ffff027224 */ /* 0x008fc600078e0a04 */
[----:B------:R-:W-:Y:S01]  /*10240*/  SHF.R.U64 R12, R14, UR8, R3 ;  /* 0x000000080e0c7c19 */ /* 0x000fe20008001203 */
[----:B--2---:R-:W-:Y:S01]  /*10250*/  IMAD R17, R16, R2, R11 ;  /* 0x0000000210117224 */ /* 0x004fe200078e020b */
[----:B------:R-:W-:-:S03]  /*10260*/  SHF.R.U32.HI R4, RZ, UR8, R3 ;  /* 0x00000008ff047c19 */ /* 0x000fc60008011603 */
[----:B------:R-:W-:Y:S02]  /*10270*/  IMAD.MOV.U32 R2, RZ, RZ, R12 ;  /* 0x000000ffff027224 */ /* 0x000fe400078e000c */
[----:B------:R-:W-:Y:S01]  /*10280*/  IMAD.MOV.U32 R3, RZ, RZ, R4 ;  /* 0x000000ffff037224 */ /* 0x000fe200078e0004 */
[----:B-1--4-:R-:W-:Y:S06]  /*10290*/  @!P0 BRA `(.L_x_313) ;  /* 0x0000000000288947 */ /* 0x012fec0003800000 */
[----:B------:R-:W-:Y:S02]  /*102a0*/  ULDC UR8, c[0x0][0x64c] ;  /* 0x0001930000087ab9 */ /* 0x000fe40000000800 */
[----:B------:R-:W-:-:S05]  /*102b0*/  IADD3 R3, P0, R12, UR8, RZ ;  /* 0x000000080c037c10 */ /* 0x000fca000ff1e0ff */
[----:B------:R-:W-:-:S04]  /*102c0*/  IMAD.X R11, RZ, RZ, R4, P0 ;  /* 0x000000ffff0b7224 */ /* 0x000fc800000e0604 */
[----:B------:R-:W-:-:S04]  /*102d0*/  IMAD.WIDE.U32 R4, R11, UR14, RZ ;  /* 0x0000000e0b047c25 */ /* 0x000fc8000f8e00ff */
[----:B------:R-:W-:-:S04]  /*102e0*/  IMAD.WIDE.U32 R4, P0, R3, UR15, R4 ;  /* 0x0000000f03047c25 */ /* 0x000fc8000f800004 */
[----:B------:R-:W-:-:S04]  /*102f0*/  IMAD.WIDE.U32 R2, R3, UR14, RZ ;  /* 0x0000000e03027c25 */ /* 0x000fc8000f8e00ff */
[----:B------:R-:W-:Y:S01]  /*10300*/  IMAD.MOV.U32 R2, RZ, RZ, R5 ;  /* 0x000000ffff027224 */ /* 0x000fe200078e0005 */
[----:B------:R-:W-:Y:S01]  /*10310*/  IADD3 RZ, P1, R3, R4, RZ ;  /* 0x0000000403ff7210 */ /* 0x000fe20007f3e0ff */
[----:B------:R-:W-:-:S04]  /*10320*/  IMAD.X R3, RZ, RZ, RZ, P0 ;  /* 0x000000ffff037224 */ /* 0x000fc800000e06ff */
[----:B------:R-:W-:-:S08]  /*10330*/  IMAD.WIDE.U32.X R2, R11, UR15, R2, P1 ;  /* 0x0000000f0b027c25 */ /* 0x000fd000088e0402 */
.L_x_313:
[----:B------:R-:W-:Y:S01]  /*10340*/  ULDC UR8, c[0x0][0x648] ;  /* 0x0001920000087ab9 */ /* 0x000fe20000000800 */
[----:B------:R-:W-:Y:S01]  /*10350*/  IMAD.MOV R15, RZ, RZ, -R15 ;  /* 0x000000ffff0f7224 */ /* 0x000fe200078e0a0f */
[----:B------:R-:W-:Y:S01]  /*10360*/  SHF.R.U64 R3, R2, UR8, R3 ;  /* 0x0000000802037c19 */ /* 0x000fe20008001203 */
[----:B------:R-:W-:Y:S01]  /*10370*/  ULDC UR8, c[0x0][0x638] ;  /* 0x00018e0000087ab9 */ /* 0x000fe20000000800 */
[----:B------:R-:W-:Y:S01]  /*10380*/  LOP3.LUT R2, R14, UR18, RZ, 0xc0, !PT ;  /* 0x000000120e027c12 */ /* 0x000fe2000f8ec0ff */
[----:B0-----:R-:W-:Y:S01]  /*10390*/  @P4 IMAD R17, R13, R15, R10 ;  /* 0x0000000f0d114224 */ /* 0x001fe200078e020a */
[----:B------:R-:W-:Y:S01]  /*103a0*/  LOP3.LUT R7, R7, UR4, RZ, 0xc0, !PT ;  /* 0x0000000407077c12 */ /* 0x000fe2000f8ec0ff */
[----:B------:R-:W-:Y:S01]  /*103b0*/  IMAD.MOV R5, RZ, RZ, -R3 ;  /* 0x000000ffff057224 */ /* 0x000fe200078e0a03 */
[----:B------:R-:W-:Y:S01]  /*103c0*/  ULDC UR9, c[0x0][0x610] ;  /* 0x0001840000097ab9 */ /* 0x000fe20000000800 */
[----:B------:R-:W-:Y:S02]  /*103d0*/  IMAD R2, R3, UR5, R2 ;  /* 0x0000000503027c24 */ /* 0x000fe4000f8e0202 */
[----:B------:R-:W-:Y:S01]  /*103e0*/  IMAD R12, R5, UR8, R12 ;  /* 0x00000008050c7c24 */ /* 0x000fe2000f8e020c */
[----:B------:R-:W-:Y:S01]  /*103f0*/  ULDC UR8, c[0x0][0x600] ;  /* 0x0001800000087ab9 */ /* 0x000fe20000000800 */
[----:B------:R-:W-:-:S02]  /*10400*/  IMAD R5, R2, UR9, R17 ;  /* 0x0000000902057c24 */ /* 0x000fc4000f8e0211 */
[----:B------:R-:W-:Y:S02]  /*10410*/  IMAD R12, R12, UR8, R7 ;  /* 0x000000080c0c7c24 */ /* 0x000fe4000f8e0207 */
[----:B------:R-:W-:-:S03]  /*10420*/  IMAD.MOV.U32 R2, RZ, RZ, 0x1 ;  /* 0x00000001ff027424 */ /* 0x000fc600078e00ff */
[----:B------:R-:W-:Y:S02]  /*10430*/  SEL R7, R12, R5, !P4 ;  /* 0x000000050c077207 */ /* 0x000fe40006000000 */
[----:B------:R-:W-:-:S07]  /*10440*/  SEL R5, R5, R12, !P4 ;  /* 0x0000000c05057207 */ /* 0x000fce0006000000 */
.L_x_311:
[----:B------:R-:W-:Y:S05]  /*10450*/  BSYNC B1 ;  /* 0x0000000000017941 */ /* 0x000fea0003800000 */
.L_x_310:
[----:B------:R-:W-:-:S13]  /*10460*/  LOP3.LUT P0, RZ, R2, 0xff, RZ, 0xc0, !PT ;  /* 0x000000ff02ff7812 */ /* 0x000fda000780c0ff */
[----:B------:R-:W-:Y:S05]  /*10470*/  @P0 BRA `(.L_x_314) ;  /* 0xfffffff400180947 */ /* 0x000fea000383ffff */
[----:B------:R-:W-:Y:S05]  /*10480*/  BSYNC B0 ;  /* 0x0000000000007941 */ /* 0x000fea0003800000 */
.L_x_303:
[----:B------:R-:W-:-:S03]  /*10490*/  UMOV UR8, 0xffffffff ;  /* 0xffffffff00087882 */ /* 0x000fc60000000000 */
[----:B------:R-:W-:Y:S05]  /*104a0*/  BRA.DIV UR8, `(.L_x_315) ;  /* 0x00000006084c7947 */ /* 0x000fea000b800000 */
[----:B------:R-:W-:-:S13]  /*104b0*/  ELECT P0, URZ, PT ;  /* 0x00000000003f782f */ /* 0x000fda0003800000 */
.L_x_330:
[----:B------:R-:W-:Y:S04]  /*104c0*/  BSSY B0, `(.L_x_316) ;  /* 0x0000035000007945 */ /* 0x000fe80003800000 */
[----:B------:R-:W-:Y:S05]  /*104d0*/  @!P0 BRA `(.L_x_317) ;  /* 0x0000000000cc8947 */ /* 0x000fea0003800000 */
[----:B------:R-:W-:-:S04]  /*104e0*/  ULOP3.LUT UR8, UR13, 0x2, URZ, 0xfc, !UPT ;  /* 0x000000020d087892 */ /* 0x000fc8000f8efc3f */
[----:B------:R-:W-:-:S06]  /*104f0*/  UISETP.NE.AND UP0, UPT, UR8, 0x3, UPT ;  /* 0x000000030800788c */ /* 0x000fcc000bf05270 */
[----:B------:R-:W-:-:S13]  /*10500*/  PLOP3.LUT P0, PT, PT, PT, UP0, 0x80, 0x0 ;  /* 0x000000000000781c */ /* 0x000fda0003f0f008 */
[----:B------:R-:W-:Y:S05]  /*10510*/  @!P0 BRA `(.L_x_318) ;  /* 0x0000000000048947 */ /* 0x000fea0003800000 */
[----:B------:R-:W-:Y:S01]  /*10520*/  BPT.TRAP 0x1 ;  /* 0x000000040000795c */ /* 0x000fe20000300000 */
.L_x_318:
[----:B------:R-:W0:Y:S01]  /*10530*/  S2R R3, SR_CgaCtaId ;  /* 0x0000000000037919 */ /* 0x000e220000008800 */
[----:B------:R-:W-:-:S04]  /*10540*/  MOV R2, 0x400 ;  /* 0x0000040000027802 */ /* 0x000fc80000000f00 */
[----:B0-----:R-:W-:Y:S02]  /*10550*/  LEA R3, R3, R2, 0x18 ;  /* 0x0000000203037211 */ /* 0x001fe400078ec0ff */
[----:B------:R-:W-:-:S03]  /*10560*/  SHF.L.U32 R2, R0, 0x1f, RZ ;  /* 0x0000001f00027819 */ /* 0x000fc600000006ff */
[----:B------:R-:W-:-:S04]  /*10570*/  VIADD R3, R3, 0x28 ;  /* 0x0000002803037836 */ /* 0x000fc80000000000 */
[C---:B------:R-:W-:Y:S02]  /*10580*/  IMAD R7, R8.reuse, 0x8, R3 ;  /* 0x0000000808077824 */ /* 0x040fe400078e0203 */
[----:B------:R-:W-:Y:S02]  /*10590*/  VIADD R8, R8, 0x1 ;  /* 0x0000000108087836 */ /* 0x000fe40000000000 */
[----:B------:R-:W0:Y:S03]  /*105a0*/  SYNCS.PHASECHK.TRANS64.TRYWAIT P0, [R7+URZ], R2 ;  /* 0x00000002070075a7 */ /* 0x000e26000800017f */
[----:B------:R-:W-:-:S04]  /*105b0*/  ISETP.NE.AND P1, PT, R8, 0x5, PT ;  /* 0x000000050800780c */ /* 0x000fc80003f25270 */
[----:B------:R-:W-:Y:S02]  /*105c0*/  SEL R5, RZ, 0x1, P1 ;  /* 0x00000001ff057807 */ /* 0x000fe40000800000 */
[----:B------:R-:W-:Y:S02]  /*105d0*/  SEL R8, R8, RZ, P1 ;  /* 0x000000ff08087207 */ /* 0x000fe40000800000 */
[----:B------:R-:W-:-:S03]  /*105e0*/  LOP3.LUT R5, R0, R5, RZ, 0x3c, !PT ;  /* 0x0000000500057212 */ /* 0x000fc600078e3cff */
[----:B------:R-:W-:Y:S01]  /*105f0*/  IMAD R9, R8, 0x8, R3 ;  /* 0x0000000808097824 */ /* 0x000fe200078e0203 */
[----:B------:R-:W-:Y:S01]  /*10600*/  SHF.L.U32 R4, R5, 0x1f, RZ ;  /* 0x0000001f05047819 */ /* 0x000fe200000006ff */
[----:B0-----:R-:W-:Y:S06]  /*10610*/  @!P0 BRA `(.L_x_319) ;  /* 0x0000000400108947 */ /* 0x001fec0003800000 */
.L_x_331:
[----:B------:R-:W1:Y:S01]  /*10620*/  SYNCS.PHASECHK.TRANS64.TRYWAIT P0, [R9+URZ], R4 ;  /* 0x00000004090075a7 */ /* 0x000e62000800017f */
[----:B------:R-:W-:-:S05]  /*10630*/  VIADD R0, R8, 0x1 ;  /* 0x0000000108007836 */ /* 0x000fca0000000000 */
[----:B------:R-:W-:-:S04]  /*10640*/  ISETP.NE.AND P1, PT, R0, 0x5, PT ;  /* 0x000000050000780c */ /* 0x000fc80003f25270 */
[----:B0-----:R-:W-:Y:S02]  /*10650*/  SEL R2, RZ, 0x1, P1 ;  /* 0x00000001ff027807 */ /* 0x001fe40000800000 */
[----:B------:R-:W-:Y:S02]  /*10660*/  SEL R0, R0, RZ, P1 ;  /* 0x000000ff00007207 */ /* 0x000fe40000800000 */
[----:B------:R-:W-:-:S03]  /*10670*/  LOP3.LUT R7, R5, R2, RZ, 0x3c, !PT ;  /* 0x0000000205077212 */ /* 0x000fc600078e3cff */
[----:B------:R-:W-:Y:S01]  /*10680*/  IMAD R6, R0, 0x8, R3 ;  /* 0x0000000800067824 */ /* 0x000fe200078e0203 */
[----:B------:R-:W-:Y:S01]  /*10690*/  SHF.L.U32 R5, R7, 0x1f, RZ ;  /* 0x0000001f07057819 */ /* 0x000fe200000006ff */
[----:B-1----:R-:W-:Y:S06]  /*106a0*/  @!P0 BRA `(.L_x_320) ;  /* 0x0000000400008947 */ /* 0x002fec0003800000 */
.L_x_332:
[----:B------:R-:W1:Y:S01]  /*106b0*/  SYNCS.PHASECHK.TRANS64.TRYWAIT P0, [R6+URZ], R5 ;  /* 0x00000005060075a7 */ /* 0x000e62000800017f */
[----:B------:R-:W-:-:S05]  /*106c0*/  VIADD R0, R0, 0x1 ;  /* 0x0000000100007836 */ /* 0x000fca0000000000 */
[----:B------:R-:W-:-:S04]  /*106d0*/  ISETP.NE.AND P1, PT, R0, 0x5, PT ;  /* 0x000000050000780c */ /* 0x000fc80003f25270 */
[----:B------:R-:W-:Y:S02]  /*106e0*/  SEL R2, RZ, 0x1, P1 ;  /* 0x00000001ff027807 */ /* 0x000fe40000800000 */
[----:B------:R-:W-:Y:S02]  /*106f0*/  SEL R0, R0, RZ, P1 ;  /* 0x000000ff00007207 */ /* 0x000fe40000800000 */
[----:B------:R-:W-:-:S03]  /*10700*/  LOP3.LUT R7, R7, R2, RZ, 0x3c, !PT ;  /* 0x0000000207077212 */ /* 0x000fc600078e3cff */
[----:B0-----:R-:W-:Y:S01]  /*10710*/  IMAD R9, R0, 0x8, R3 ;  /* 0x0000000800097824 */ /* 0x001fe200078e0203 */
[----:B------:R-:W-:Y:S01]  /*10720*/  SHF.L.U32 R4, R7, 0x1f, RZ ;  /* 0x0000001f07047819 */ /* 0x000fe200000006ff */
[----:B-1----:R-:W-:Y:S06]  /*10730*/  @!P0 BRA `(.L_x_321) ;  /* 0x0000000000f08947 */ /* 0x002fec0003800000 */
.L_x_333:
[----:B------:R-:W1:Y:S01]  /*10740*/  SYNCS.PHASECHK.TRANS64.TRYWAIT P0, [R9+URZ], R4 ;  /* 0x00000004090075a7 */ /* 0x000e62000800017f */
[----:B------:R-:W-:-:S05]  /*10750*/  VIADD R0, R0, 0x1 ;  /* 0x0000000100007836 */ /* 0x000fca0000000000 */
[----:B------:R-:W-:-:S04]  /*10760*/  ISETP.NE.AND P1, PT, R0, 0x5, PT ;  /* 0x000000050000780c */ /* 0x000fc80003f25270 */
[----:B------:R-:W-:Y:S02]  /*10770*/  SEL R2, RZ, 0x1, P1 ;  /* 0x00000001ff027807 */ /* 0x000fe40000800000 */
[----:B------:R-:W-:Y:S02]  /*10780*/  SEL R0, R0, RZ, P1 ;  /* 0x000000ff00007207 */ /* 0x000fe40000800000 */
[----:B------:R-:W-:Y:S01]  /*10790*/  LOP3.LUT R2, R7, R2, RZ, 0x3c, !PT ;  /* 0x0000000207027212 */ /* 0x000fe200078e3cff */
[----:B-1----:R-:W-:Y:S06]  /*107a0*/  @!P0 BRA `(.L_x_322) ;  /* 0x0000000000e88947 */ /* 0x002fec0003800000 */
.L_x_334:
[----:B------:R-:W-:Y:S01]  /*107b0*/  IMAD R3, R0, 0x8, R3 ;  /* 0x0000000800037824 */ /* 0x000fe200078e0203 */
[----:B------:R-:W-:-:S07]  /*107c0*/  SHF.L.U32 R0, R2, 0x1f, RZ ;  /* 0x0000001f02007819 */ /* 0x000fce00000006ff */
.L_x_323:
[----:B--2---:R2:W3:Y:S02]  /*107d0*/  SYNCS.PHASECHK.TRANS64.TRYWAIT P0, [R3+URZ], R0 ;  /* 0x00000000030075a7 */ /* 0x0044e4000800017f */
[----:B---3--:R-:W-:Y:S05]  /*107e0*/  @!P0 NANOSLEEP.SYNCS 0x989680 ;  /* 0x009896800000895d */ /* 0x008fea0003900000 */
[----:B------:R-:W3:Y:S02]  /*107f0*/  @!P0 SYNCS.PHASECHK.TRANS64 P0, [R3+URZ], R0 ;  /* 0x00000000030085a7 */ /* 0x000ee4000800007f */
[----:B---3--:R-:W-:Y:S05]  /*10800*/  @!P0 BRA `(.L_x_323) ;  /* 0xfffffffc00f08947 */ /* 0x008fea000383ffff */
.L_x_317:
[----:B------:R-:W-:Y:S05]  /*10810*/  BSYNC B0 ;  /* 0x0000000000007941 */ /* 0x000fea0003800000 */
.L_x_316:
[----:B------:R-:W-:Y:S05]  /*10820*/  EXIT ;  /* 0x000000000000794d */ /* 0x000fea0003800000 */
.L_x_21:
[----:B-1----:R-:W-:-:S04]  /*10830*/  IMAD.U32 R3, RZ, RZ, UR6 ;  /* 0x00000006ff037e24 */ /* 0x002fc8000f8e00ff */
[----:B------:R1:W2:Y:S03]  /*10840*/  SYNCS.PHASECHK.TRANS64.TRYWAIT P0, [R3+URZ], R0 ;  /* 0x00000000030075a7 */ /* 0x0002a6000800017f */
[----:B--2---:R-:W-:Y:S05]  /*10850*/  @!P0 NANOSLEEP.SYNCS 0x989680 ;  /* 0x009896800000895d */ /* 0x004fea0003900000 */
[----:B------:R-:W2:Y:S02]  /*10860*/  @!P0 SYNCS.PHASECHK.TRANS64 P0, [R3+URZ], R0 ;  /* 0x00000000030085a7 */ /* 0x000ea4000800007f */
[----:B--2---:R-:W-:Y:S05]  /*10870*/  @!P0 BRA `(.L_x_21) ;  /* 0xfffffffc00ec8947 */ /* 0x004fea000383ffff */
[----:B------:R-:W-:Y:S05]  /*10880*/  BRA `(.L_x_20) ;  /* 0xffffff14006c7947 */ /* 0x000fea000383ffff */
.L_x_27:
[----:B-----5:R2:W-:Y:S02]  /*10890*/  STL [R1+0x88], R0 ;  /* 0x0000880001007387 */ /* 0x0205e40000100800 */
[----:B--2---:R-:W-:-:S04]  /*108a0*/  IMAD.U32 R0, RZ, RZ, UR16 ;  /* 0x00000010ff007e24 */ /* 0x004fc8000f8e00ff */
[----:B------:R2:W3:Y:S03]  /*108b0*/  SYNCS.PHASECHK.TRANS64.TRYWAIT P0, [R0+URZ], R229 ;  /* 0x000000e5000075a7 */ /* 0x0004e6000800017f */
[----:B---3--:R-:W-:Y:S05]  /*108c0*/  @!P0 NANOSLEEP.SYNCS 0x989680 ;  /* 0x009896800000895d */ /* 0x008fea0003900000 */
[----:B------:R2:W3:Y:S02]  /*108d0*/  @!P0 SYNCS.PHASECHK.TRANS64 P0, [R0+URZ], R229 ;  /* 0x000000e5000085a7 */ /* 0x0004e4000800007f */
[----:B--2---:R2:W5:Y:S02]  /*108e0*/  LDL.LU R0, [R1+0x88] ;  /* 0x0000880001007983 */ /* 0x0045640000300800 */
[----:B--23--:R-:W-:Y:S05]  /*108f0*/  @!P0 BRA `(.L_x_27) ;  /* 0xfffffffc00e48947 */ /* 0x00cfea000383ffff */
[----:B------:R-:W-:Y:S05]  /*10900*/  BRA `(.L_x_26) ;  /* 0xffffff2800387947 */ /* 0x000fea000383ffff */
.L_x_304:
[----:B------:R-:W-:Y:S01]  /*10910*/  BSSY B1, `(.L_x_324) ;  /* 0x0000006000017945 */ /* 0x000fe20003800000 */
[----:B------:R-:W-:-:S07]  /*10920*/  IMAD.MOV.U32 R2, RZ, RZ, -0x1 ;  /* 0xffffffffff027424 */ /* 0x000fce00078e00ff */
[----:B------:R-:W-:Y:S05]  /*10930*/  WARPSYNC.COLLECTIVE R2, `(.L_x_325) ;  /* 0x00000000020c7348 */ /* 0x000fea0003c00000 */
[----:B------:R-:W-:Y:S02]  /*10940*/  ELECT P0, UR62, PT ;  /* 0x00000000003e782f */ /* 0x000fe40003800000 */
[----:B------:R-:W-:Y:S01]  /*10950*/  MOV R2, UR62 ;  /* 0x0000003e00027c02 */ /* 0x000fe20008000f00 */
[----:B------:R-:W-:Y:S10]  /*10960*/  ENDCOLLECTIVE ;  /* 0x000000000000791b */ /* 0x000ff40003800000 */
.L_x_325:
[----:B------:R-:W-:Y:S05]  /*10970*/  BSYNC B1 ;  /* 0x0000000000017941 */ /* 0x000fea0003800000 */
.L_x_324:
[----:B------:R-:W-:Y:S05]  /*10980*/  BRA `(.L_x_326) ;  /* 0xffffffec00e07947 */ /* 0x000fea000383ffff */
.L_x_307:
[----:B0-----:R0:W2:Y:S02]  /*10990*/  SYNCS.PHASECHK.TRANS64.TRYWAIT P0, [R11+URZ+0x28], R4 ;  /* 0x000028040b0075a7 */ /* 0x0010a4000800017f */
[----:B--2---:R-:W-:Y:S05]  /*109a0*/  @!P0 NANOSLEEP.SYNCS 0x989680 ;  /* 0x009896800000895d */ /* 0x004fea0003900000 */
[----:B------:R-:W2:Y:S02]  /*109b0*/  @!P0 SYNCS.PHASECHK.TRANS64 P0, [R11+URZ+0x28], R4 ;  /* 0x000028040b0085a7 */ /* 0x000ea4000800007f */
[----:B--2---:R-:W-:Y:S05]  /*109c0*/  @!P0 BRA `(.L_x_307) ;  /* 0xfffffffc00f08947 */ /* 0x004fea000383ffff */
[----:B------:R-:W-:Y:S05]  /*109d0*/  BRA `(.L_x_327) ;  /* 0xfffffff000207947 */ /* 0x000fea000383ffff */
.L_x_315:
[----:B------:R-:W-:Y:S01]  /*109e0*/  BSSY B0, `(.L_x_328) ;  /* 0x0000006000007945 */ /* 0x000fe20003800000 */
[----:B------:R-:W-:-:S07]  /*109f0*/  IMAD.MOV.U32 R2, RZ, RZ, -0x1 ;  /* 0xffffffffff027424 */ /* 0x000fce00078e00ff */
[----:B------:R-:W-:Y:S05]  /*10a00*/  WARPSYNC.COLLECTIVE R2, `(.L_x_329) ;  /* 0x00000000020c7348 */ /* 0x000fea0003c00000 */
[----:B------:R-:W-:Y:S02]  /*10a10*/  ELECT P0, UR62, PT ;  /* 0x00000000003e782f */ /* 0x000fe40003800000 */
[----:B------:R-:W-:Y:S01]  /*10a20*/  MOV R2, UR62 ;  /* 0x0000003e00027c02 */ /* 0x000fe20008000f00 */
[----:B------:R-:W-:Y:S10]  /*10a30*/  ENDCOLLECTIVE ;  /* 0x000000000000791b */ /* 0x000ff40003800000 */
.L_x_329:
[----:B------:R-:W-:Y:S05]  /*10a40*/  BSYNC B0 ;  /* 0x0000000000007941 */ /* 0x000fea0003800000 */
.L_x_328:
[----:B------:R-:W-:Y:S05]  /*10a50*/  BRA `(.L_x_330) ;  /* 0xfffffff800987947 */ /* 0x000fea000383ffff */
.L_x_319:
[----:B0-----:R0:W1:Y:S02]  /*10a60*/  SYNCS.PHASECHK.TRANS64.TRYWAIT P0, [R7+URZ], R2 ;  /* 0x00000002070075a7 */ /* 0x001064000800017f */
[----:B-1----:R-:W-:Y:S05]  /*10a70*/  @!P0 NANOSLEEP.SYNCS 0x989680 ;  /* 0x009896800000895d */ /* 0x002fea0003900000 */
[----:B------:R-:W1:Y:S02]  /*10a80*/  @!P0 SYNCS.PHASECHK.TRANS64 P0, [R7+URZ], R2 ;  /* 0x00000002070085a7 */ /* 0x000e64000800007f */
[----:B-1----:R-:W-:Y:S05]  /*10a90*/  @!P0 BRA `(.L_x_319) ;  /* 0xfffffffc00f08947 */ /* 0x002fea000383ffff */
[----:B------:R-:W-:Y:S05]  /*10aa0*/  BRA `(.L_x_331) ;  /* 0xfffffff800dc7947 */ /* 0x000fea000383ffff */
.L_x_320:
[----:B0-----:R0:W1:Y:S02]  /*10ab0*/  SYNCS.PHASECHK.TRANS64.TRYWAIT P0, [R9+URZ], R4 ;  /* 0x00000004090075a7 */ /* 0x001064000800017f */
[----:B-1----:R-:W-:Y:S05]  /*10ac0*/  @!P0 NANOSLEEP.SYNCS 0x989680 ;  /* 0x009896800000895d */ /* 0x002fea0003900000 */
[----:B------:R-:W1:Y:S02]  /*10ad0*/  @!P0 SYNCS.PHASECHK.TRANS64 P0, [R9+URZ], R4 ;  /* 0x00000004090085a7 */ /* 0x000e64000800007f */
[----:B-1----:R-:W-:Y:S05]  /*10ae0*/  @!P0 BRA `(.L_x_320) ;  /* 0xfffffffc00f08947 */ /* 0x002fea000383ffff */
[----:B------:R-:W-:Y:S05]  /*10af0*/  BRA `(.L_x_332) ;  /* 0xfffffff800ec7947 */ /* 0x000fea000383ffff */
.L_x_321:
[----:B0-----:R0:W1:Y:S02]  /*10b00*/  SYNCS.PHASECHK.TRANS64.TRYWAIT P0, [R6+URZ], R5 ;  /* 0x00000005060075a7 */ /* 0x001064000800017f */
[----:B-1----:R-:W-:Y:S05]  /*10b10*/  @!P0 NANOSLEEP.SYNCS 0x989680 ;  /* 0x009896800000895d */ /* 0x002fea0003900000 */
[----:B------:R-:W1:Y:S02]  /*10b20*/  @!P0 SYNCS.PHASECHK.TRANS64 P0, [R6+URZ], R5 ;  /* 0x00000005060085a7 */ /* 0x000e64000800007f */
[----:B-1----:R-:W-:Y:S05]  /*10b30*/  @!P0 BRA `(.L_x_321) ;  /* 0xfffffffc00f08947 */ /* 0x002fea000383ffff */
[----:B------:R-:W-:Y:S05]  /*10b40*/  BRA `(.L_x_333) ;  /* 0xfffffff800fc7947 */ /* 0x000fea000383ffff */
.L_x_322:
[----:B-1----:R1:W2:Y:S02]  /*10b50*/  SYNCS.PHASECHK.TRANS64.TRYWAIT P0, [R9+URZ], R4 ;  /* 0x00000004090075a7 */ /* 0x0022a4000800017f */
[----:B--2---:R-:W-:Y:S05]  /*10b60*/  @!P0 NANOSLEEP.SYNCS 0x989680 ;  /* 0x009896800000895d */ /* 0x004fea0003900000 */
[----:B------:R-:W2:Y:S02]  /*10b70*/  @!P0 SYNCS.PHASECHK.TRANS64 P0, [R9+URZ], R4 ;  /* 0x00000004090085a7 */ /* 0x000ea4000800007f */
[----:B--2---:R-:W-:Y:S05]  /*10b80*/  @!P0 BRA `(.L_x_322) ;  /* 0xfffffffc00f08947 */ /* 0x004fea000383ffff */
[----:B------:R-:W-:Y:S05]  /*10b90*/  BRA `(.L_x_334) ;  /* 0xfffffffc00047947 */ /* 0x000fea000383ffff */
.L_x_335:
[----:B------:R-:W-:-:S00]  /*10ba0*/  BRA `(.L_x_335) ;  /* 0xfffffffc00fc7947 */ /* 0x000fc0000383ffff */
[----:B------:R-:W-:-:S00]  /*10bb0*/  NOP ;  /* 0x0000000000007918 */ /* 0x000fc00000000000 */
        /* <DEDUP_REMOVED lines=12> */
.L_x_336:


//--------------------- .nv.shared._ZN7cutlass13device_kernelINS_4gemm6kernel13GemmUniversalIN4cute5tupleIJiiiiEEENS1_10collective13CollectiveMmaINS1_37MainloopSm90TmaGmmaWarpSpecializedFP8ILi5ENS5_IJNS4_1CILi2EEESB_NSA_ILi1EEEEEENS1_35KernelTmaWarpSpecializedCooperativeEEENS5_IJNSA_ILi256EEENSA_ILi128EEESH_EEENS_12float_e5m2_tENS5_IJlSC_lEEESJ_SK_NS4_8TiledMMAINS4_8MMA_AtomIJNS4_4SM904GMMA31MMA_64x128x32_F32E5M2E5M2_SS_TNILNSO_7ScaleInE1ELSQ_1EEEEEENS4_6LayoutINS5_IJSB_SC_SC_EEENS5_IJSC_NSA_ILi0EEESV_EEEEENS5_IJNS4_10UnderscoreESY_SY_EEEEENS4_23SM90_TMA_LOAD_MULTICASTENS4_14ComposedLayoutINS4_7SwizzleILi3ELi4ELi3EEENS4_18smem_ptr_flag_bitsILi8EEENST_INS5_IJNSA_ILi8EEESH_EEENS5_IJSH_SC_EEEEEEEvNS4_8identityES11_S1B_vS1C_EENS_8epilogue10collective6detail29Sm90TmaWarpSpecializedAdapterINS1F_15DefaultEpilogueISJ_SK_SK_NS1E_6thread17LinearCombinationISJ_Li1EffLNS1J_9ScaleType4KindE0ELNS_15FloatRoundStyleE2ESJ_EENS1_15EpilogueDefaultEEEEEvvEEEEvNT_6ParamsE --------------------------
	.section	.nv.shared._ZN7cutlass13device_kernelINS_4gemm6kernel13GemmUniversalIN4cute5tupleIJiiiiEEENS1_10collective13CollectiveMmaINS1_37MainloopSm90TmaGmmaWarpSpecializedFP8ILi5ENS5_IJNS4_1CILi2EEESB_NSA_ILi1EEEEEENS1_35KernelTmaWarpSpecializedCooperativeEEENS5_IJNSA_ILi256EEENSA_ILi128EEESH_EEENS_12float_e5m2_tENS5_IJlSC_lEEESJ_SK_NS4_8TiledMMAINS4_8MMA_AtomIJNS4_4SM904GMMA31MMA_64x128x32_F32E5M2E5M2_SS_TNILNSO_7ScaleInE1ELSQ_1EEEEEENS4_6LayoutINS5_IJSB_SC_SC_EEENS5_IJSC_NSA_ILi0EEESV_EEEEENS5_IJNS4_10UnderscoreESY_SY_EEEEENS4_23SM90_TMA_LOAD_MULTICASTENS4_14ComposedLayoutINS4_7SwizzleILi3ELi4ELi3EEENS4_18smem_ptr_flag_bitsILi8EEENST_INS5_IJNSA_ILi8EEESH_EEENS5_IJSH_SC_EEEEEEEvNS4_8identityES11_S1B_vS1C_EENS_8epilogue10collective6detail29Sm90TmaWarpSpecializedAdapterINS1F_15DefaultEpilogueISJ_SK_SK_NS1E_6thread17LinearCombinationISJ_Li1EffLNS1J_9ScaleType4KindE0ELNS_15FloatRoundStyleE2ESJ_EENS1_15EpilogueDefaultEEEEEvvEEEEvNT_6ParamsE,"aw",@nobits
	.sectionflags	@""
	.align	16
	.zero		1024


//--------------------- .nv.shared.reserved.0     --------------------------
	.section	.nv.shared.reserved.0,"aw",@nobits
	.weak		__nv_reservedSMEM_offset_0_alias
	.size		__nv_reservedSMEM_offset_0_alias, 0, 0
	.other		__nv_reservedSMEM_offset_0_alias,@"STO_CUDA_RESERVED_SHARED STV_DEFAULT"
__nv_reservedSMEM_offset_0_alias:
	.zero		0


//--------------------- .nv.global                --------------------------
	.section	.nv.global,"aw",@nobits
.nv.global:
	.type		_ZN39_INTERNAL_0e3ba864_4_k_cu_21ef2e36_58244cute1_E,@object
	.size		_ZN39_INTERNAL_0e3ba864_4_k_cu_21ef2e36_58244cute1_E,(_ZN39_INTERNAL_0e3ba864_4_k_cu_21ef2e36_58244cuda3std3__45__cpo6cbeginE - _ZN39_INTERNAL_0e3ba864_4_k_cu_21ef2e36_58244cute1_E)
_ZN39_INTERNAL_0e3ba864_4_k_cu_21ef2e36_58244cute1_E:
	.zero		1
	.type		_ZN39_INTERNAL_0e3ba864_4_k_cu_21ef2e36_58244cuda3std3__45__cpo6cbeginE,@object
	.size		_ZN39_INTERNAL_0e3ba864_4_k_cu_21ef2e36_58244cuda3std3__45__cpo6cbeginE,(_ZN39_INTERNAL_0e3ba864_4_k_cu_21ef2e36_58244cuda3std3__48in_placeE - _ZN39_INTERNAL_0e3ba864_4_k_cu_21ef2e36_58244cuda3std3__45__cpo6cbeginE)
_ZN39_INTERNAL_0e3ba864_4_k_cu_21ef2e36_58244cuda3std3__45__cpo6cbeginE:
	.zero		1
	.type		_ZN39_INTERNAL_0e3ba864_4_k_cu_21ef2e36_58244cuda3std3__48in_placeE,@object
	.size		_ZN39_INTERNAL_0e3ba864_4_k_cu_21ef2e36_58244cuda3std3__48in_placeE,(_ZN39_INTERNAL_0e3ba864_4_k_cu_21ef2e36_58244cuda3std6ranges3__45__cpo9iter_moveE - _ZN39_INTERNAL_0e3ba864_4_k_cu_21ef2e36_58244cuda3std3__48in_placeE)
_ZN39_INTERNAL_0e3ba864_4_k_cu_21ef2e36_58244cuda3std3__48in_placeE:
	.zero		1
	.type		_ZN39_INTERNAL_0e3ba864_4_k_cu_21ef2e36_58244cuda3std6ranges3__45__cpo9iter_moveE,@object
	.size		_ZN39_INTERNAL_0e3ba864_4_k_cu_21ef2e36_58244cuda3std6ranges3__45__cpo9iter_moveE,(_ZN39_INTERNAL_0e3ba864_4_k_cu_21ef2e36_58244cuda3std3__45__cpo5beginE - _ZN39_INTERNAL_0e3ba864_4_k_cu_21ef2e36_58244cuda3std6ranges3__45__cpo9iter_moveE)
_ZN39_INTERNAL_0e3ba864_4_k_cu_21ef2e36_58244cuda3std6ranges3__45__cpo9iter_moveE:
	.zero		1
	.type		_ZN39_INTERNAL_0e3ba864_4_k_cu_21ef2e36_58244cuda3std3__45__cpo5beginE,@object
	.size		_ZN39_INTERNAL_0e3ba864_4_k_cu_21ef2e36_58244cuda3std3__45__cpo5beginE,(_ZN39_INTERNAL_0e3ba864_4_k_cu_21ef2e36_58244cuda3std3__441_GLOBAL__N__0e3ba864_4_k_cu_21ef2e36_58246ignoreE - _ZN39_INTERNAL_0e3ba864_4_k_cu_21ef2e36_58244cuda3std3__45__cpo5beginE)
_ZN39_INTERNAL_0e3ba864_4_k_cu_21ef2e36_58244cuda3std3__45__cpo5beginE:
	.zero		1
	.type		_ZN39_INTERNAL_0e3ba864_4_k_cu_21ef2e36_58244cuda3std3__441_GLOBAL__N__0e3ba864_4_k_cu_21ef2e36_58246ignoreE,@object
	.size		_ZN39_INTERNAL_0e3ba864_4_k_cu_21ef2e36_58244cuda3std3__441_GLOBAL__N__0e3ba864_4_k_cu_21ef2e36_58246ignoreE,(_ZN39_INTERNAL_0e3ba864_4_k_cu_21ef2e36_58244cute7productE - _ZN39_INTERNAL_0e3ba864_4_k_cu_21ef2e36_58244cuda3std3__441_GLOBAL__N__0e3ba864_4_k_cu_21ef2e36_58246ignoreE)
_ZN39_INTERNAL_0e3ba864_4_k_cu_21ef2e36_58244cuda3std3__441_GLOBAL__N__0e3ba864_4_k_cu_21ef2e36_58246ignoreE:
	.zero		1
	.type		_ZN39_INTERNAL_0e3ba864_4_k_cu_21ef2e36_58244cute7productE,@object
	.size		_ZN39_INTERNAL_0e3ba864_4_k_cu_21ef2e36_58244cute7productE,(_ZN39_INTERNAL_0e3ba864_4_k_cu_21ef2e36_58244cuda3std3__45__cpo3endE - _ZN39_INTERNAL_0e3ba864_4_k_cu_21ef2e36_58244cute7productE)
_ZN39_INTERNAL_0e3ba864_4_k_cu_21ef2e36_58244cute7productE:
	.zero		1
	.type		_ZN39_INTERNAL_0e3ba864_4_k_cu_21ef2e36_58244cuda3std3__45__cpo3endE,@object
	.size		_ZN39_INTERNAL_0e3ba864_4_k_cu_21ef2e36_58244cuda3std3__45__cpo3endE,(_ZN39_INTERNAL_0e3ba864_4_k_cu_21ef2e36_58244cuda3std3__419piecewise_constructE - _ZN39_INTERNAL_0e3ba864_4_k_cu_21ef2e36_58244cuda3std3__45__cpo3endE)
_ZN39_INTERNAL_0e3ba864_4_k_cu_21ef2e36_58244cuda3std3__45__cpo3endE:
	.zero		1
	.type		_ZN39_INTERNAL_0e3ba864_4_k_cu_21ef2e36_58244cuda3std3__419piecewise_constructE,@object
	.size		_ZN39_INTERNAL_0e3ba864_4_k_cu_21ef2e36_58244cuda3std3__419piecewise_constructE,(_ZN39_INTERNAL_0e3ba864_4_k_cu_21ef2e36_58244cuda3std3__45__cpo4cendE - _ZN39_INTERNAL_0e3ba864_4_k_cu_21ef2e36_58244cuda3std3__419piecewise_constructE)
_ZN39_INTERNAL_0e3ba864_4_k_cu_21ef2e36_58244cuda3std3__419piecewise_constructE:
	.zero		1
	.type		_ZN39_INTERNAL_0e3ba864_4_k_cu_21ef2e36_58244cuda3std3__45__cpo4cendE,@object
	.size		_ZN39_INTERNAL_0e3ba864_4_k_cu_21ef2e36_58244cuda3std3__45__cpo4cendE,(_ZN39_INTERNAL_0e3ba864_4_k_cu_21ef2e36_58244cuda3std6ranges3__45__cpo4swapE - _ZN39_INTERNAL_0e3ba864_4_k_cu_21ef2e36_58244cuda3std3__45__cpo4cendE)
_ZN39_INTERNAL_0e3ba864_4_k_cu_21ef2e36_58244cuda3std3__45__cpo4cendE:
	.zero		1
	.type		_ZN39_INTERNAL_0e3ba864_4_k_cu_21ef2e36_58244cuda3std6ranges3__45__cpo4swapE,@object
	.size		_ZN39_INTERNAL_0e3ba864_4_k_cu_21ef2e36_58244cuda3std6ranges3__45__cpo4swapE,(.L_7 - _ZN39_INTERNAL_0e3ba864_4_k_cu_21ef2e36_58244cuda3std6ranges3__45__cpo4swapE)
_ZN39_INTERNAL_0e3ba864_4_k_cu_21ef2e36_58244cuda3std6ranges3__45__cpo4swapE:
	.zero		1
.L_7:


//--------------------- .nv.constant0._ZN7cutlass13device_kernelINS_4gemm6kernel13GemmUniversalIN4cute5tupleIJiiiiEEENS1_10collective13CollectiveMmaINS1_37MainloopSm90TmaGmmaWarpSpecializedFP8ILi5ENS5_IJNS4_1CILi2EEESB_NSA_ILi1EEEEEENS1_35KernelTmaWarpSpecializedCooperativeEEENS5_IJNSA_ILi256EEENSA_ILi128EEESH_EEENS_12float_e5m2_tENS5_IJlSC_lEEESJ_SK_NS4_8TiledMMAINS4_8MMA_AtomIJNS4_4SM904GMMA31MMA_64x128x32_F32E5M2E5M2_SS_TNILNSO_7ScaleInE1ELSQ_1EEEEEENS4_6LayoutINS5_IJSB_SC_SC_EEENS5_IJSC_NSA_ILi0EEESV_EEEEENS5_IJNS4_10UnderscoreESY_SY_EEEEENS4_23SM90_TMA_LOAD_MULTICASTENS4_14ComposedLayoutINS4_7SwizzleILi3ELi4ELi3EEENS4_18smem_ptr_flag_bitsILi8EEENST_INS5_IJNSA_ILi8EEESH_EEENS5_IJSH_SC_EEEEEEEvNS4_8identityES11_S1B_vS1C_EENS_8epilogue10collective6detail29Sm90TmaWarpSpecializedAdapterINS1F_15DefaultEpilogueISJ_SK_SK_NS1E_6thread17LinearCombinationISJ_Li1EffLNS1J_9ScaleType4KindE0ELNS_15FloatRoundStyleE2ESJ_EENS1_15EpilogueDefaultEEEEEvvEEEEvNT_6ParamsE --------------------------
	.section	.nv.constant0._ZN7cutlass13device_kernelINS_4gemm6kernel13GemmUniversalIN4cute5tupleIJiiiiEEENS1_10collective13CollectiveMmaINS1_37MainloopSm90TmaGmmaWarpSpecializedFP8ILi5ENS5_IJNS4_1CILi2EEESB_NSA_ILi1EEEEEENS1_35KernelTmaWarpSpecializedCooperativeEEENS5_IJNSA_ILi256EEENSA_ILi128EEESH_EEENS_12float_e5m2_tENS5_IJlSC_lEEESJ_SK_NS4_8TiledMMAINS4_8MMA_AtomIJNS4_4SM904GMMA31MMA_64x128x32_F32E5M2E5M2_SS_TNILNSO_7ScaleInE1ELSQ_1EEEEEENS4_6LayoutINS5_IJSB_SC_SC_EEENS5_IJSC_NSA_ILi0EEESV_EEEEENS5_IJNS4_10UnderscoreESY_SY_EEEEENS4_23SM90_TMA_LOAD_MULTICASTENS4_14ComposedLayoutINS4_7SwizzleILi3ELi4ELi3EEENS4_18smem_ptr_flag_bitsILi8EEENST_INS5_IJNSA_ILi8EEESH_EEENS5_IJSH_SC_EEEEEEEvNS4_8identityES11_S1B_vS1C_EENS_8epilogue10collective6detail29Sm90TmaWarpSpecializedAdapterINS1F_15DefaultEpilogueISJ_SK_SK_NS1E_6thread17LinearCombinationISJ_Li1EffLNS1J_9ScaleType4KindE0ELNS_15FloatRoundStyleE2ESJ_EENS1_15EpilogueDefaultEEEEEvvEEEEvNT_6ParamsE,"a",@progbits
	.sectionflags	@""
	.align	4
.nv.constant0._ZN7cutlass13device_kernelINS_4gemm6kernel13GemmUniversalIN4cute5tupleIJiiiiEEENS1_10collective13CollectiveMmaINS1_37MainloopSm90TmaGmmaWarpSpecializedFP8ILi5ENS5_IJNS4_1CILi2EEESB_NSA_ILi1EEEEEENS1_35KernelTmaWarpSpecializedCooperativeEEENS5_IJNSA_ILi256EEENSA_ILi128EEESH_EEENS_12float_e5m2_tENS5_IJlSC_lEEESJ_SK_NS4_8TiledMMAINS4_8MMA_AtomIJNS4_4SM904GMMA31MMA_64x128x32_F32E5M2E5M2_SS_TNILNSO_7ScaleInE1ELSQ_1EEEEEENS4_6LayoutINS5_IJSB_SC_SC_EEENS5_IJSC_NSA_ILi0EEESV_EEEEENS5_IJNS4_10UnderscoreESY_SY_EEEEENS4_23SM90_TMA_LOAD_MULTICASTENS4_14ComposedLayoutINS4_7SwizzleILi3ELi4ELi3EEENS4_18smem_ptr_flag_bitsILi8EEENST_INS5_IJNSA_ILi8EEESH_EEENS5_IJSH_SC_EEEEEEEvNS4_8identityES11_S1B_vS1C_EENS_8epilogue10collective6detail29Sm90TmaWarpSpecializedAdapterINS1F_15DefaultEpilogueISJ_SK_SK_NS1E_6thread17LinearCombinationISJ_Li1EffLNS1J_9ScaleType4KindE0ELNS_15FloatRoundStyleE2ESJ_EENS1_15EpilogueDefaultEEEEEvvEEEEvNT_6ParamsE:
	.zero		1664


//--------------------- SYMBOLS --------------------------

	.type		.nv.reservedSmem.offset0,@object
	.size		.nv.reservedSmem.offset0,0x4
